//
// Generated by NVIDIA NVVM Compiler
//
// Compiler Build ID: CL-36424714
// Cuda compilation tools, release 13.0, V13.0.88
// Based on NVVM 20.0.0
//

.version 9.0
.target sm_100
.address_size 64

	// .globl	fwma_batch_f32
.extern .shared .align 16 .b8 smem[];
.extern .shared .align 16 .b8 s_w[];

.visible .entry fwma_batch_f32(
	.param .u64 .ptr .align 1 fwma_batch_f32_param_0,
	.param .u64 .ptr .align 1 fwma_batch_f32_param_1,
	.param .u64 .ptr .align 1 fwma_batch_f32_param_2,
	.param .u64 .ptr .align 1 fwma_batch_f32_param_3,
	.param .u32 fwma_batch_f32_param_4,
	.param .u32 fwma_batch_f32_param_5,
	.param .u32 fwma_batch_f32_param_6,
	.param .u64 .ptr .align 1 fwma_batch_f32_param_7
)
{
	.reg .pred 	%p<19>;
	.reg .b32 	%r<80>;
	.reg .b32 	%f<47>;
	.reg .b64 	%rd<25>;

	ld.param.u64 	%rd4, [fwma_batch_f32_param_0];
	ld.param.u64 	%rd5, [fwma_batch_f32_param_1];
	ld.param.u64 	%rd6, [fwma_batch_f32_param_2];
	ld.param.u64 	%rd7, [fwma_batch_f32_param_3];
	ld.param.u32 	%r39, [fwma_batch_f32_param_4];
	ld.param.u32 	%r41, [fwma_batch_f32_param_5];
	ld.param.u32 	%r40, [fwma_batch_f32_param_6];
	ld.param.u64 	%rd8, [fwma_batch_f32_param_7];
	cvta.to.global.u64 	%rd1, %rd8;
	mov.u32 	%r1, %ctaid.y;
	setp.ge.s32 	%p1, %r1, %r41;
	@%p1 bra 	$L__BB0_23;
	cvta.to.global.u64 	%rd9, %rd6;
	mul.wide.u32 	%rd10, %r1, 4;
	add.s64 	%rd11, %rd9, %rd10;
	ld.global.nc.u32 	%r2, [%rd11];
	setp.lt.s32 	%p2, %r2, 1;
	setp.gt.s32 	%p3, %r2, %r40;
	or.pred  	%p4, %p2, %p3;
	@%p4 bra 	$L__BB0_23;
	mov.u32 	%r3, %tid.x;
	setp.ge.u32 	%p5, %r3, %r2;
	@%p5 bra 	$L__BB0_5;
	mul.lo.s32 	%r4, %r40, %r1;
	mov.u32 	%r5, %ntid.x;
	cvta.to.global.u64 	%rd2, %rd5;
	mov.u32 	%r72, %r3;
$L__BB0_4:
	add.s32 	%r42, %r72, %r4;
	mul.wide.s32 	%rd12, %r42, 4;
	add.s64 	%rd13, %rd2, %rd12;
	ld.global.nc.f32 	%f10, [%rd13];
	shl.b32 	%r43, %r72, 2;
	mov.u32 	%r44, smem;
	add.s32 	%r45, %r44, %r43;
	st.shared.f32 	[%r45], %f10;
	add.s32 	%r72, %r72, %r5;
	setp.lt.s32 	%p6, %r72, %r2;
	@%p6 bra 	$L__BB0_4;
$L__BB0_5:
	bar.sync 	0;
	cvta.to.global.u64 	%rd14, %rd7;
	add.s64 	%rd16, %rd14, %rd10;
	ld.global.nc.u32 	%r8, [%rd16];
	mul.lo.s32 	%r9, %r39, %r1;
	mov.u32 	%r46, %ctaid.x;
	mov.u32 	%r10, %ntid.x;
	mul.lo.s32 	%r11, %r46, %r10;
	add.s32 	%r47, %r11, %r10;
	min.u32 	%r12, %r39, %r47;
	setp.gt.s32 	%p7, %r12, %r8;
	@%p7 bra 	$L__BB0_8;
	add.s32 	%r13, %r11, %r3;
	setp.ge.s32 	%p8, %r13, %r12;
	@%p8 bra 	$L__BB0_23;
	add.s32 	%r48, %r9, %r13;
	mul.wide.s32 	%rd17, %r48, 4;
	add.s64 	%rd18, %rd1, %rd17;
	mov.b32 	%r49, 2147483647;
	st.global.u32 	[%rd18], %r49;
	bra.uni 	$L__BB0_23;
$L__BB0_8:
	not.b32 	%r50, %r11;
	add.s32 	%r51, %r12, %r50;
	add.s32 	%r14, %r51, %r2;
	setp.ge.s32 	%p9, %r3, %r14;
	@%p9 bra 	$L__BB0_13;
	sub.s32 	%r52, %r11, %r2;
	add.s32 	%r15, %r52, 1;
	cvta.to.global.u64 	%rd3, %rd4;
	shl.b32 	%r53, %r40, 2;
	mov.u32 	%r54, smem;
	add.s32 	%r16, %r54, %r53;
	mov.u32 	%r73, %r3;
$L__BB0_10:
	add.s32 	%r18, %r15, %r73;
	setp.ge.u32 	%p10, %r18, %r39;
	mov.f32 	%f41, 0f00000000;
	@%p10 bra 	$L__BB0_12;
	mul.wide.s32 	%rd19, %r18, 4;
	add.s64 	%rd20, %rd3, %rd19;
	ld.global.nc.f32 	%f41, [%rd20];
$L__BB0_12:
	shl.b32 	%r55, %r73, 2;
	add.s32 	%r56, %r16, %r55;
	st.shared.f32 	[%r56], %f41;
	add.s32 	%r73, %r73, %r10;
	setp.lt.s32 	%p11, %r73, %r14;
	@%p11 bra 	$L__BB0_10;
$L__BB0_13:
	bar.sync 	0;
	add.s32 	%r20, %r11, %r3;
	setp.ge.s32 	%p12, %r20, %r39;
	@%p12 bra 	$L__BB0_23;
	setp.lt.s32 	%p13, %r20, %r8;
	@%p13 bra 	$L__BB0_24;
	setp.lt.s32 	%p14, %r2, 1;
	mov.f32 	%f46, 0f00000000;
	@%p14 bra 	$L__BB0_22;
	and.b32  	%r21, %r2, 7;
	setp.lt.u32 	%p15, %r2, 8;
	mov.f32 	%f46, 0f00000000;
	mov.b32 	%r76, 0;
	@%p15 bra 	$L__BB0_19;
	and.b32  	%r76, %r2, 2147483640;
	neg.s32 	%r75, %r76;
	shl.b32 	%r59, %r3, 2;
	shl.b32 	%r60, %r40, 2;
	add.s32 	%r24, %r59, %r60;
	mov.u32 	%r61, smem;
	add.s32 	%r74, %r61, 16;
	mov.f32 	%f46, 0f00000000;
$L__BB0_18:
	.pragma "nounroll";
	add.s32 	%r62, %r74, %r24;
	ld.shared.f32 	%f16, [%r62+-16];
	ld.shared.v4.f32 	{%f17, %f18, %f19, %f20}, [%r74+-16];
	fma.rn.f32 	%f21, %f16, %f17, %f46;
	ld.shared.f32 	%f22, [%r62+-12];
	fma.rn.f32 	%f23, %f22, %f18, %f21;
	ld.shared.f32 	%f24, [%r62+-8];
	fma.rn.f32 	%f25, %f24, %f19, %f23;
	ld.shared.f32 	%f26, [%r62+-4];
	fma.rn.f32 	%f27, %f26, %f20, %f25;
	ld.shared.f32 	%f28, [%r62];
	ld.shared.v4.f32 	{%f29, %f30, %f31, %f32}, [%r74];
	fma.rn.f32 	%f33, %f28, %f29, %f27;
	ld.shared.f32 	%f34, [%r62+4];
	fma.rn.f32 	%f35, %f34, %f30, %f33;
	ld.shared.f32 	%f36, [%r62+8];
	fma.rn.f32 	%f37, %f36, %f31, %f35;
	ld.shared.f32 	%f38, [%r62+12];
	fma.rn.f32 	%f46, %f38, %f32, %f37;
	add.s32 	%r75, %r75, 8;
	add.s32 	%r74, %r74, 32;
	setp.ne.s32 	%p16, %r75, 0;
	@%p16 bra 	$L__BB0_18;
$L__BB0_19:
	setp.eq.s32 	%p17, %r21, 0;
	@%p17 bra 	$L__BB0_22;
	shl.b32 	%r63, %r76, 2;
	mov.u32 	%r64, smem;
	add.s32 	%r79, %r64, %r63;
	shl.b32 	%r65, %r40, 2;
	add.s32 	%r66, %r3, %r76;
	shl.b32 	%r67, %r66, 2;
	add.s32 	%r68, %r65, %r67;
	add.s32 	%r78, %r64, %r68;
	neg.s32 	%r77, %r21;
$L__BB0_21:
	.pragma "nounroll";
	ld.shared.f32 	%f39, [%r78];
	ld.shared.f32 	%f40, [%r79];
	fma.rn.f32 	%f46, %f39, %f40, %f46;
	add.s32 	%r79, %r79, 4;
	add.s32 	%r78, %r78, 4;
	add.s32 	%r77, %r77, 1;
	setp.ne.s32 	%p18, %r77, 0;
	@%p18 bra 	$L__BB0_21;
$L__BB0_22:
	add.s32 	%r69, %r9, %r20;
	mul.wide.s32 	%rd21, %r69, 4;
	add.s64 	%rd22, %rd1, %rd21;
	st.global.f32 	[%rd22], %f46;
$L__BB0_23:
	ret;
$L__BB0_24:
	add.s32 	%r70, %r9, %r20;
	mul.wide.s32 	%rd23, %r70, 4;
	add.s64 	%rd24, %rd1, %rd23;
	mov.b32 	%r71, 2147483647;
	st.global.u32 	[%rd24], %r71;
	bra.uni 	$L__BB0_23;

}
	// .globl	fwma_multi_series_one_param_f32
.visible .entry fwma_multi_series_one_param_f32(
	.param .u64 .ptr .align 1 fwma_multi_series_one_param_f32_param_0,
	.param .u64 .ptr .align 1 fwma_multi_series_one_param_f32_param_1,
	.param .u32 fwma_multi_series_one_param_f32_param_2,
	.param .u32 fwma_multi_series_one_param_f32_param_3,
	.param .u32 fwma_multi_series_one_param_f32_param_4,
	.param .u64 .ptr .align 1 fwma_multi_series_one_param_f32_param_5,
	.param .u64 .ptr .align 1 fwma_multi_series_one_param_f32_param_6
)
{
	.reg .pred 	%p<66>;
	.reg .b32 	%r<177>;
	.reg .b32 	%f<226>;
	.reg .b64 	%rd<121>;

	ld.param.u64 	%rd35, [fwma_multi_series_one_param_f32_param_0];
	ld.param.u64 	%rd33, [fwma_multi_series_one_param_f32_param_1];
	ld.param.u32 	%r76, [fwma_multi_series_one_param_f32_param_2];
	ld.param.u32 	%r77, [fwma_multi_series_one_param_f32_param_3];
	ld.param.u32 	%r78, [fwma_multi_series_one_param_f32_param_4];
	ld.param.u64 	%rd34, [fwma_multi_series_one_param_f32_param_5];
	ld.param.u64 	%rd36, [fwma_multi_series_one_param_f32_param_6];
	cvta.to.global.u64 	%rd1, %rd35;
	cvta.to.global.u64 	%rd2, %rd36;
	mov.u32 	%r1, %tid.x;
	setp.ge.s32 	%p1, %r1, %r76;
	@%p1 bra 	$L__BB1_3;
	mov.u32 	%r2, %ntid.x;
	cvta.to.global.u64 	%rd3, %rd33;
	mov.u32 	%r80, s_w;
	mov.u32 	%r160, %r1;
$L__BB1_2:
	mul.wide.s32 	%rd37, %r160, 4;
	add.s64 	%rd38, %rd3, %rd37;
	ld.global.nc.f32 	%f49, [%rd38];
	shl.b32 	%r79, %r160, 2;
	add.s32 	%r81, %r80, %r79;
	st.shared.f32 	[%r81], %f49;
	add.s32 	%r160, %r160, %r2;
	setp.lt.s32 	%p2, %r160, %r76;
	@%p2 bra 	$L__BB1_2;
$L__BB1_3:
	bar.sync 	0;
	mov.u32 	%r82, %ctaid.y;
	mov.u32 	%r83, %ntid.x;
	mad.lo.s32 	%r5, %r82, %r83, %r1;
	mov.u32 	%r84, %ctaid.x;
	shl.b32 	%r6, %r84, 2;
	cvta.to.global.u64 	%rd39, %rd34;
	mul.wide.u32 	%rd40, %r5, 4;
	add.s64 	%rd4, %rd39, %rd40;
	add.s32 	%r7, %r76, -1;
	setp.lt.s32 	%p3, %r76, 1;
	@%p3 bra 	$L__BB1_67;
	max.s32 	%r106, %r78, %r6;
	sub.s32 	%r8, %r106, %r6;
	setp.eq.s32 	%p17, %r8, 0;
	@%p17 bra 	$L__BB1_86;
	setp.ge.s32 	%p18, %r5, %r77;
	@%p18 bra 	$L__BB1_10;
	ld.global.nc.u32 	%r107, [%rd4];
	add.s32 	%r108, %r7, %r107;
	mad.lo.s32 	%r9, %r6, %r77, %r5;
	setp.lt.s32 	%p19, %r6, %r108;
	@%p19 bra 	$L__BB1_9;
	and.b32  	%r10, %r76, 7;
	setp.lt.u32 	%p20, %r76, 8;
	mov.f32 	%f225, 0f00000000;
	mov.b32 	%r176, 0;
	@%p20 bra 	$L__BB1_58;
	and.b32  	%r176, %r76, 2147483640;
	neg.s32 	%r163, %r176;
	sub.s32 	%r111, %r6, %r76;
	mad.lo.s32 	%r112, %r77, %r111, %r77;
	add.s32 	%r161, %r5, %r112;
	mov.u32 	%r113, s_w;
	add.s32 	%r162, %r113, 16;
	shl.b32 	%r68, %r77, 3;
	mov.f32 	%f225, 0f00000000;
	mul.wide.s32 	%rd59, %r77, 4;
	bra.uni 	$L__BB1_57;
$L__BB1_9:
	mul.wide.s32 	%rd71, %r9, 4;
	add.s64 	%rd72, %rd2, %rd71;
	mov.b32 	%r120, 2147483647;
	st.global.u32 	[%rd72], %r120;
$L__BB1_10:
	add.s32 	%r17, %r6, 1;
	setp.eq.s32 	%p29, %r8, 1;
	@%p29 bra 	$L__BB1_86;
	setp.ge.s32 	%p30, %r5, %r77;
	@%p30 bra 	$L__BB1_26;
	ld.global.nc.u32 	%r121, [%rd4];
	add.s32 	%r122, %r7, %r121;
	mad.lo.s32 	%r18, %r17, %r77, %r5;
	setp.lt.s32 	%p31, %r17, %r122;
	@%p31 bra 	$L__BB1_25;
	sub.s32 	%r19, %r17, %r76;
	and.b32  	%r20, %r76, 7;
	setp.lt.u32 	%p32, %r76, 8;
	mov.f32 	%f214, 0f00000000;
	mov.b32 	%r167, 0;
	@%p32 bra 	$L__BB1_16;
	and.b32  	%r167, %r76, 2147483640;
	neg.s32 	%r166, %r167;
	sub.s32 	%r125, %r6, %r76;
	add.s32 	%r126, %r125, 2;
	mad.lo.s32 	%r164, %r77, %r126, %r5;
	mov.u32 	%r127, s_w;
	add.s32 	%r165, %r127, 16;
	shl.b32 	%r24, %r77, 3;
	mov.f32 	%f214, 0f00000000;
	mul.wide.s32 	%rd75, %r77, 4;
$L__BB1_15:
	.pragma "nounroll";
	mul.wide.s32 	%rd73, %r164, 4;
	add.s64 	%rd74, %rd1, %rd73;
	ld.global.nc.f32 	%f93, [%rd74];
	ld.shared.v4.f32 	{%f94, %f95, %f96, %f97}, [%r165+-16];
	fma.rn.f32 	%f98, %f93, %f94, %f214;
	add.s64 	%rd76, %rd74, %rd75;
	ld.global.nc.f32 	%f99, [%rd76];
	fma.rn.f32 	%f100, %f99, %f95, %f98;
	add.s64 	%rd77, %rd76, %rd75;
	ld.global.nc.f32 	%f101, [%rd77];
	fma.rn.f32 	%f102, %f101, %f96, %f100;
	add.s64 	%rd78, %rd77, %rd75;
	ld.global.nc.f32 	%f103, [%rd78];
	fma.rn.f32 	%f104, %f103, %f97, %f102;
	add.s64 	%rd79, %rd78, %rd75;
	ld.global.nc.f32 	%f105, [%rd79];
	ld.shared.v4.f32 	{%f106, %f107, %f108, %f109}, [%r165];
	fma.rn.f32 	%f110, %f105, %f106, %f104;
	add.s64 	%rd80, %rd79, %rd75;
	ld.global.nc.f32 	%f111, [%rd80];
	fma.rn.f32 	%f112, %f111, %f107, %f110;
	add.s64 	%rd81, %rd80, %rd75;
	ld.global.nc.f32 	%f113, [%rd81];
	fma.rn.f32 	%f114, %f113, %f108, %f112;
	add.s64 	%rd82, %rd81, %rd75;
	ld.global.nc.f32 	%f115, [%rd82];
	fma.rn.f32 	%f214, %f115, %f109, %f114;
	add.s32 	%r166, %r166, 8;
	add.s32 	%r165, %r165, 32;
	add.s32 	%r164, %r164, %r24;
	setp.ne.s32 	%p33, %r166, 0;
	@%p33 bra 	$L__BB1_15;
$L__BB1_16:
	setp.eq.s32 	%p34, %r20, 0;
	@%p34 bra 	$L__BB1_24;
	add.s32 	%r128, %r19, %r167;
	mad.lo.s32 	%r129, %r77, %r128, %r77;
	add.s32 	%r130, %r129, %r5;
	mul.wide.s32 	%rd83, %r130, 4;
	add.s64 	%rd5, %rd1, %rd83;
	ld.global.nc.f32 	%f116, [%rd5];
	shl.b32 	%r131, %r167, 2;
	mov.u32 	%r132, s_w;
	add.s32 	%r32, %r132, %r131;
	ld.shared.f32 	%f117, [%r32];
	fma.rn.f32 	%f214, %f116, %f117, %f214;
	setp.eq.s32 	%p35, %r20, 1;
	@%p35 bra 	$L__BB1_24;
	mul.wide.s32 	%rd6, %r77, 4;
	add.s64 	%rd7, %rd5, %rd6;
	ld.global.nc.f32 	%f118, [%rd7];
	ld.shared.f32 	%f119, [%r32+4];
	fma.rn.f32 	%f214, %f118, %f119, %f214;
	setp.eq.s32 	%p36, %r20, 2;
	@%p36 bra 	$L__BB1_24;
	add.s64 	%rd8, %rd7, %rd6;
	ld.global.nc.f32 	%f120, [%rd8];
	ld.shared.f32 	%f121, [%r32+8];
	fma.rn.f32 	%f214, %f120, %f121, %f214;
	setp.eq.s32 	%p37, %r20, 3;
	@%p37 bra 	$L__BB1_24;
	add.s64 	%rd9, %rd8, %rd6;
	ld.global.nc.f32 	%f122, [%rd9];
	ld.shared.f32 	%f123, [%r32+12];
	fma.rn.f32 	%f214, %f122, %f123, %f214;
	setp.eq.s32 	%p38, %r20, 4;
	@%p38 bra 	$L__BB1_24;
	add.s64 	%rd10, %rd9, %rd6;
	ld.global.nc.f32 	%f124, [%rd10];
	ld.shared.f32 	%f125, [%r32+16];
	fma.rn.f32 	%f214, %f124, %f125, %f214;
	setp.eq.s32 	%p39, %r20, 5;
	@%p39 bra 	$L__BB1_24;
	add.s64 	%rd11, %rd10, %rd6;
	ld.global.nc.f32 	%f126, [%rd11];
	ld.shared.f32 	%f127, [%r32+20];
	fma.rn.f32 	%f214, %f126, %f127, %f214;
	setp.eq.s32 	%p40, %r20, 6;
	@%p40 bra 	$L__BB1_24;
	add.s64 	%rd84, %rd11, %rd6;
	ld.global.nc.f32 	%f128, [%rd84];
	ld.shared.f32 	%f129, [%r32+24];
	fma.rn.f32 	%f214, %f128, %f129, %f214;
$L__BB1_24:
	mul.wide.s32 	%rd85, %r18, 4;
	add.s64 	%rd86, %rd2, %rd85;
	st.global.f32 	[%rd86], %f214;
	bra.uni 	$L__BB1_26;
$L__BB1_25:
	mul.wide.s32 	%rd87, %r18, 4;
	add.s64 	%rd88, %rd2, %rd87;
	mov.b32 	%r133, 2147483647;
	st.global.u32 	[%rd88], %r133;
$L__BB1_26:
	add.s32 	%r33, %r6, 2;
	setp.eq.s32 	%p41, %r8, 2;
	@%p41 bra 	$L__BB1_86;
	setp.ge.s32 	%p42, %r5, %r77;
	@%p42 bra 	$L__BB1_42;
	ld.global.nc.u32 	%r134, [%rd4];
	add.s32 	%r135, %r7, %r134;
	mad.lo.s32 	%r34, %r33, %r77, %r5;
	setp.lt.s32 	%p43, %r33, %r135;
	@%p43 bra 	$L__BB1_41;
	sub.s32 	%r35, %r33, %r76;
	and.b32  	%r36, %r76, 7;
	setp.lt.u32 	%p44, %r76, 8;
	mov.f32 	%f218, 0f00000000;
	mov.b32 	%r171, 0;
	@%p44 bra 	$L__BB1_32;
	and.b32  	%r171, %r76, 2147483640;
	neg.s32 	%r170, %r171;
	sub.s32 	%r138, %r6, %r76;
	add.s32 	%r139, %r138, 3;
	mad.lo.s32 	%r168, %r77, %r139, %r5;
	mov.u32 	%r140, s_w;
	add.s32 	%r169, %r140, 16;
	shl.b32 	%r40, %r77, 3;
	mov.f32 	%f218, 0f00000000;
	mul.wide.s32 	%rd91, %r77, 4;
$L__BB1_31:
	.pragma "nounroll";
	mul.wide.s32 	%rd89, %r168, 4;
	add.s64 	%rd90, %rd1, %rd89;
	ld.global.nc.f32 	%f133, [%rd90];
	ld.shared.v4.f32 	{%f134, %f135, %f136, %f137}, [%r169+-16];
	fma.rn.f32 	%f138, %f133, %f134, %f218;
	add.s64 	%rd92, %rd90, %rd91;
	ld.global.nc.f32 	%f139, [%rd92];
	fma.rn.f32 	%f140, %f139, %f135, %f138;
	add.s64 	%rd93, %rd92, %rd91;
	ld.global.nc.f32 	%f141, [%rd93];
	fma.rn.f32 	%f142, %f141, %f136, %f140;
	add.s64 	%rd94, %rd93, %rd91;
	ld.global.nc.f32 	%f143, [%rd94];
	fma.rn.f32 	%f144, %f143, %f137, %f142;
	add.s64 	%rd95, %rd94, %rd91;
	ld.global.nc.f32 	%f145, [%rd95];
	ld.shared.v4.f32 	{%f146, %f147, %f148, %f149}, [%r169];
	fma.rn.f32 	%f150, %f145, %f146, %f144;
	add.s64 	%rd96, %rd95, %rd91;
	ld.global.nc.f32 	%f151, [%rd96];
	fma.rn.f32 	%f152, %f151, %f147, %f150;
	add.s64 	%rd97, %rd96, %rd91;
	ld.global.nc.f32 	%f153, [%rd97];
	fma.rn.f32 	%f154, %f153, %f148, %f152;
	add.s64 	%rd98, %rd97, %rd91;
	ld.global.nc.f32 	%f155, [%rd98];
	fma.rn.f32 	%f218, %f155, %f149, %f154;
	add.s32 	%r170, %r170, 8;
	add.s32 	%r169, %r169, 32;
	add.s32 	%r168, %r168, %r40;
	setp.ne.s32 	%p45, %r170, 0;
	@%p45 bra 	$L__BB1_31;
$L__BB1_32:
	setp.eq.s32 	%p46, %r36, 0;
	@%p46 bra 	$L__BB1_40;
	add.s32 	%r141, %r35, %r171;
	mad.lo.s32 	%r142, %r77, %r141, %r77;
	add.s32 	%r143, %r142, %r5;
	mul.wide.s32 	%rd99, %r143, 4;
	add.s64 	%rd12, %rd1, %rd99;
	ld.global.nc.f32 	%f156, [%rd12];
	shl.b32 	%r144, %r171, 2;
	mov.u32 	%r145, s_w;
	add.s32 	%r48, %r145, %r144;
	ld.shared.f32 	%f157, [%r48];
	fma.rn.f32 	%f218, %f156, %f157, %f218;
	setp.eq.s32 	%p47, %r36, 1;
	@%p47 bra 	$L__BB1_40;
	mul.wide.s32 	%rd13, %r77, 4;
	add.s64 	%rd14, %rd12, %rd13;
	ld.global.nc.f32 	%f158, [%rd14];
	ld.shared.f32 	%f159, [%r48+4];
	fma.rn.f32 	%f218, %f158, %f159, %f218;
	setp.eq.s32 	%p48, %r36, 2;
	@%p48 bra 	$L__BB1_40;
	add.s64 	%rd15, %rd14, %rd13;
	ld.global.nc.f32 	%f160, [%rd15];
	ld.shared.f32 	%f161, [%r48+8];
	fma.rn.f32 	%f218, %f160, %f161, %f218;
	setp.eq.s32 	%p49, %r36, 3;
	@%p49 bra 	$L__BB1_40;
	add.s64 	%rd16, %rd15, %rd13;
	ld.global.nc.f32 	%f162, [%rd16];
	ld.shared.f32 	%f163, [%r48+12];
	fma.rn.f32 	%f218, %f162, %f163, %f218;
	setp.eq.s32 	%p50, %r36, 4;
	@%p50 bra 	$L__BB1_40;
	add.s64 	%rd17, %rd16, %rd13;
	ld.global.nc.f32 	%f164, [%rd17];
	ld.shared.f32 	%f165, [%r48+16];
	fma.rn.f32 	%f218, %f164, %f165, %f218;
	setp.eq.s32 	%p51, %r36, 5;
	@%p51 bra 	$L__BB1_40;
	add.s64 	%rd18, %rd17, %rd13;
	ld.global.nc.f32 	%f166, [%rd18];
	ld.shared.f32 	%f167, [%r48+20];
	fma.rn.f32 	%f218, %f166, %f167, %f218;
	setp.eq.s32 	%p52, %r36, 6;
	@%p52 bra 	$L__BB1_40;
	add.s64 	%rd100, %rd18, %rd13;
	ld.global.nc.f32 	%f168, [%rd100];
	ld.shared.f32 	%f169, [%r48+24];
	fma.rn.f32 	%f218, %f168, %f169, %f218;
$L__BB1_40:
	mul.wide.s32 	%rd101, %r34, 4;
	add.s64 	%rd102, %rd2, %rd101;
	st.global.f32 	[%rd102], %f218;
	bra.uni 	$L__BB1_42;
$L__BB1_41:
	mul.wide.s32 	%rd103, %r34, 4;
	add.s64 	%rd104, %rd2, %rd103;
	mov.b32 	%r146, 2147483647;
	st.global.u32 	[%rd104], %r146;
$L__BB1_42:
	setp.ge.s32 	%p53, %r5, %r77;
	add.s32 	%r49, %r6, 3;
	setp.eq.s32 	%p54, %r8, 3;
	or.pred  	%p55, %p54, %p53;
	@%p55 bra 	$L__BB1_86;
	ld.global.nc.u32 	%r147, [%rd4];
	add.s32 	%r148, %r7, %r147;
	mad.lo.s32 	%r50, %r49, %r77, %r5;
	setp.lt.s32 	%p56, %r49, %r148;
	@%p56 bra 	$L__BB1_56;
	sub.s32 	%r51, %r49, %r76;
	and.b32  	%r52, %r76, 7;
	setp.lt.u32 	%p57, %r76, 8;
	mov.f32 	%f222, 0f00000000;
	mov.b32 	%r175, 0;
	@%p57 bra 	$L__BB1_47;
	and.b32  	%r175, %r76, 2147483640;
	neg.s32 	%r174, %r175;
	sub.s32 	%r151, %r6, %r76;
	add.s32 	%r152, %r151, 4;
	mad.lo.s32 	%r172, %r77, %r152, %r5;
	mov.u32 	%r153, s_w;
	add.s32 	%r173, %r153, 16;
	shl.b32 	%r56, %r77, 3;
	mov.f32 	%f222, 0f00000000;
	mul.wide.s32 	%rd107, %r77, 4;
$L__BB1_46:
	.pragma "nounroll";
	mul.wide.s32 	%rd105, %r172, 4;
	add.s64 	%rd106, %rd1, %rd105;
	ld.global.nc.f32 	%f173, [%rd106];
	ld.shared.v4.f32 	{%f174, %f175, %f176, %f177}, [%r173+-16];
	fma.rn.f32 	%f178, %f173, %f174, %f222;
	add.s64 	%rd108, %rd106, %rd107;
	ld.global.nc.f32 	%f179, [%rd108];
	fma.rn.f32 	%f180, %f179, %f175, %f178;
	add.s64 	%rd109, %rd108, %rd107;
	ld.global.nc.f32 	%f181, [%rd109];
	fma.rn.f32 	%f182, %f181, %f176, %f180;
	add.s64 	%rd110, %rd109, %rd107;
	ld.global.nc.f32 	%f183, [%rd110];
	fma.rn.f32 	%f184, %f183, %f177, %f182;
	add.s64 	%rd111, %rd110, %rd107;
	ld.global.nc.f32 	%f185, [%rd111];
	ld.shared.v4.f32 	{%f186, %f187, %f188, %f189}, [%r173];
	fma.rn.f32 	%f190, %f185, %f186, %f184;
	add.s64 	%rd112, %rd111, %rd107;
	ld.global.nc.f32 	%f191, [%rd112];
	fma.rn.f32 	%f192, %f191, %f187, %f190;
	add.s64 	%rd113, %rd112, %rd107;
	ld.global.nc.f32 	%f193, [%rd113];
	fma.rn.f32 	%f194, %f193, %f188, %f192;
	add.s64 	%rd114, %rd113, %rd107;
	ld.global.nc.f32 	%f195, [%rd114];
	fma.rn.f32 	%f222, %f195, %f189, %f194;
	add.s32 	%r174, %r174, 8;
	add.s32 	%r173, %r173, 32;
	add.s32 	%r172, %r172, %r56;
	setp.ne.s32 	%p58, %r174, 0;
	@%p58 bra 	$L__BB1_46;
$L__BB1_47:
	setp.eq.s32 	%p59, %r52, 0;
	@%p59 bra 	$L__BB1_55;
	add.s32 	%r154, %r51, %r175;
	mad.lo.s32 	%r155, %r77, %r154, %r77;
	add.s32 	%r156, %r155, %r5;
	mul.wide.s32 	%rd115, %r156, 4;
	add.s64 	%rd19, %rd1, %rd115;
	ld.global.nc.f32 	%f196, [%rd19];
	shl.b32 	%r157, %r175, 2;
	mov.u32 	%r158, s_w;
	add.s32 	%r64, %r158, %r157;
	ld.shared.f32 	%f197, [%r64];
	fma.rn.f32 	%f222, %f196, %f197, %f222;
	setp.eq.s32 	%p60, %r52, 1;
	@%p60 bra 	$L__BB1_55;
	mul.wide.s32 	%rd20, %r77, 4;
	add.s64 	%rd21, %rd19, %rd20;
	ld.global.nc.f32 	%f198, [%rd21];
	ld.shared.f32 	%f199, [%r64+4];
	fma.rn.f32 	%f222, %f198, %f199, %f222;
	setp.eq.s32 	%p61, %r52, 2;
	@%p61 bra 	$L__BB1_55;
	add.s64 	%rd22, %rd21, %rd20;
	ld.global.nc.f32 	%f200, [%rd22];
	ld.shared.f32 	%f201, [%r64+8];
	fma.rn.f32 	%f222, %f200, %f201, %f222;
	setp.eq.s32 	%p62, %r52, 3;
	@%p62 bra 	$L__BB1_55;
	add.s64 	%rd23, %rd22, %rd20;
	ld.global.nc.f32 	%f202, [%rd23];
	ld.shared.f32 	%f203, [%r64+12];
	fma.rn.f32 	%f222, %f202, %f203, %f222;
	setp.eq.s32 	%p63, %r52, 4;
	@%p63 bra 	$L__BB1_55;
	add.s64 	%rd24, %rd23, %rd20;
	ld.global.nc.f32 	%f204, [%rd24];
	ld.shared.f32 	%f205, [%r64+16];
	fma.rn.f32 	%f222, %f204, %f205, %f222;
	setp.eq.s32 	%p64, %r52, 5;
	@%p64 bra 	$L__BB1_55;
	add.s64 	%rd25, %rd24, %rd20;
	ld.global.nc.f32 	%f206, [%rd25];
	ld.shared.f32 	%f207, [%r64+20];
	fma.rn.f32 	%f222, %f206, %f207, %f222;
	setp.eq.s32 	%p65, %r52, 6;
	@%p65 bra 	$L__BB1_55;
	add.s64 	%rd116, %rd25, %rd20;
	ld.global.nc.f32 	%f208, [%rd116];
	ld.shared.f32 	%f209, [%r64+24];
	fma.rn.f32 	%f222, %f208, %f209, %f222;
$L__BB1_55:
	mul.wide.s32 	%rd117, %r50, 4;
	add.s64 	%rd118, %rd2, %rd117;
	st.global.f32 	[%rd118], %f222;
	bra.uni 	$L__BB1_86;
$L__BB1_56:
	mul.wide.s32 	%rd119, %r50, 4;
	add.s64 	%rd120, %rd2, %rd119;
	mov.b32 	%r159, 2147483647;
	st.global.u32 	[%rd120], %r159;
	bra.uni 	$L__BB1_86;
$L__BB1_57:
	.pragma "nounroll";
	mul.wide.s32 	%rd57, %r161, 4;
	add.s64 	%rd58, %rd1, %rd57;
	ld.global.nc.f32 	%f53, [%rd58];
	ld.shared.v4.f32 	{%f54, %f55, %f56, %f57}, [%r162+-16];
	fma.rn.f32 	%f58, %f53, %f54, %f225;
	add.s64 	%rd60, %rd58, %rd59;
	ld.global.nc.f32 	%f59, [%rd60];
	fma.rn.f32 	%f60, %f59, %f55, %f58;
	add.s64 	%rd61, %rd60, %rd59;
	ld.global.nc.f32 	%f61, [%rd61];
	fma.rn.f32 	%f62, %f61, %f56, %f60;
	add.s64 	%rd62, %rd61, %rd59;
	ld.global.nc.f32 	%f63, [%rd62];
	fma.rn.f32 	%f64, %f63, %f57, %f62;
	add.s64 	%rd63, %rd62, %rd59;
	ld.global.nc.f32 	%f65, [%rd63];
	ld.shared.v4.f32 	{%f66, %f67, %f68, %f69}, [%r162];
	fma.rn.f32 	%f70, %f65, %f66, %f64;
	add.s64 	%rd64, %rd63, %rd59;
	ld.global.nc.f32 	%f71, [%rd64];
	fma.rn.f32 	%f72, %f71, %f67, %f70;
	add.s64 	%rd65, %rd64, %rd59;
	ld.global.nc.f32 	%f73, [%rd65];
	fma.rn.f32 	%f74, %f73, %f68, %f72;
	add.s64 	%rd66, %rd65, %rd59;
	ld.global.nc.f32 	%f75, [%rd66];
	fma.rn.f32 	%f225, %f75, %f69, %f74;
	add.s32 	%r163, %r163, 8;
	add.s32 	%r162, %r162, 32;
	add.s32 	%r161, %r161, %r68;
	setp.eq.s32 	%p21, %r163, 0;
	@%p21 bra 	$L__BB1_58;
	bra.uni 	$L__BB1_57;
$L__BB1_58:
	setp.eq.s32 	%p22, %r10, 0;
	@%p22 bra 	$L__BB1_66;
	sub.s32 	%r114, %r6, %r76;
	add.s32 	%r115, %r114, %r176;
	mad.lo.s32 	%r116, %r77, %r115, %r77;
	add.s32 	%r117, %r116, %r5;
	mul.wide.s32 	%rd67, %r117, 4;
	add.s64 	%rd26, %rd1, %rd67;
	ld.global.nc.f32 	%f76, [%rd26];
	shl.b32 	%r118, %r176, 2;
	mov.u32 	%r119, s_w;
	add.s32 	%r70, %r119, %r118;
	ld.shared.f32 	%f77, [%r70];
	fma.rn.f32 	%f225, %f76, %f77, %f225;
	setp.eq.s32 	%p23, %r10, 1;
	@%p23 bra 	$L__BB1_66;
	mul.wide.s32 	%rd27, %r77, 4;
	add.s64 	%rd28, %rd26, %rd27;
	ld.global.nc.f32 	%f78, [%rd28];
	ld.shared.f32 	%f79, [%r70+4];
	fma.rn.f32 	%f225, %f78, %f79, %f225;
	setp.eq.s32 	%p24, %r10, 2;
	@%p24 bra 	$L__BB1_66;
	add.s64 	%rd29, %rd28, %rd27;
	ld.global.nc.f32 	%f80, [%rd29];
	ld.shared.f32 	%f81, [%r70+8];
	fma.rn.f32 	%f225, %f80, %f81, %f225;
	setp.eq.s32 	%p25, %r10, 3;
	@%p25 bra 	$L__BB1_66;
	add.s64 	%rd30, %rd29, %rd27;
	ld.global.nc.f32 	%f82, [%rd30];
	ld.shared.f32 	%f83, [%r70+12];
	fma.rn.f32 	%f225, %f82, %f83, %f225;
	setp.eq.s32 	%p26, %r10, 4;
	@%p26 bra 	$L__BB1_66;
	add.s64 	%rd31, %rd30, %rd27;
	ld.global.nc.f32 	%f84, [%rd31];
	ld.shared.f32 	%f85, [%r70+16];
	fma.rn.f32 	%f225, %f84, %f85, %f225;
	setp.eq.s32 	%p27, %r10, 5;
	@%p27 bra 	$L__BB1_66;
	add.s64 	%rd32, %rd31, %rd27;
	ld.global.nc.f32 	%f86, [%rd32];
	ld.shared.f32 	%f87, [%r70+20];
	fma.rn.f32 	%f225, %f86, %f87, %f225;
	setp.eq.s32 	%p28, %r10, 6;
	@%p28 bra 	$L__BB1_66;
	add.s64 	%rd68, %rd32, %rd27;
	ld.global.nc.f32 	%f88, [%rd68];
	ld.shared.f32 	%f89, [%r70+24];
	fma.rn.f32 	%f225, %f88, %f89, %f225;
$L__BB1_66:
	mul.wide.s32 	%rd69, %r9, 4;
	add.s64 	%rd70, %rd2, %rd69;
	st.global.f32 	[%rd70], %f225;
	bra.uni 	$L__BB1_10;
$L__BB1_67:
	max.s32 	%r85, %r78, %r6;
	sub.s32 	%r71, %r85, %r6;
	setp.eq.s32 	%p4, %r71, 0;
	@%p4 bra 	$L__BB1_86;
	setp.ge.s32 	%p5, %r5, %r77;
	@%p5 bra 	$L__BB1_72;
	ld.global.nc.u32 	%r86, [%rd4];
	add.s32 	%r87, %r7, %r86;
	mad.lo.s32 	%r72, %r6, %r77, %r5;
	setp.ge.s32 	%p6, %r6, %r87;
	@%p6 bra 	$L__BB1_71;
	mul.wide.s32 	%rd43, %r72, 4;
	add.s64 	%rd44, %rd2, %rd43;
	mov.b32 	%r89, 2147483647;
	st.global.u32 	[%rd44], %r89;
	bra.uni 	$L__BB1_72;
$L__BB1_71:
	mul.wide.s32 	%rd41, %r72, 4;
	add.s64 	%rd42, %rd2, %rd41;
	mov.b32 	%r88, 0;
	st.global.u32 	[%rd42], %r88;
$L__BB1_72:
	setp.eq.s32 	%p7, %r71, 1;
	@%p7 bra 	$L__BB1_86;
	setp.ge.s32 	%p8, %r5, %r77;
	@%p8 bra 	$L__BB1_77;
	add.s32 	%r90, %r6, 1;
	ld.global.nc.u32 	%r91, [%rd4];
	add.s32 	%r92, %r7, %r91;
	mad.lo.s32 	%r93, %r77, %r6, %r77;
	add.s32 	%r73, %r93, %r5;
	setp.lt.s32 	%p9, %r90, %r92;
	@%p9 bra 	$L__BB1_76;
	mul.wide.s32 	%rd45, %r73, 4;
	add.s64 	%rd46, %rd2, %rd45;
	mov.b32 	%r94, 0;
	st.global.u32 	[%rd46], %r94;
	bra.uni 	$L__BB1_77;
$L__BB1_76:
	mul.wide.s32 	%rd47, %r73, 4;
	add.s64 	%rd48, %rd2, %rd47;
	mov.b32 	%r95, 2147483647;
	st.global.u32 	[%rd48], %r95;
$L__BB1_77:
	setp.eq.s32 	%p10, %r71, 2;
	@%p10 bra 	$L__BB1_86;
	setp.ge.s32 	%p11, %r5, %r77;
	@%p11 bra 	$L__BB1_82;
	add.s32 	%r96, %r6, 2;
	ld.global.nc.u32 	%r97, [%rd4];
	add.s32 	%r98, %r7, %r97;
	mad.lo.s32 	%r74, %r96, %r77, %r5;
	setp.lt.s32 	%p12, %r96, %r98;
	@%p12 bra 	$L__BB1_81;
	mul.wide.s32 	%rd49, %r74, 4;
	add.s64 	%rd50, %rd2, %rd49;
	mov.b32 	%r99, 0;
	st.global.u32 	[%rd50], %r99;
	bra.uni 	$L__BB1_82;
$L__BB1_81:
	mul.wide.s32 	%rd51, %r74, 4;
	add.s64 	%rd52, %rd2, %rd51;
	mov.b32 	%r100, 2147483647;
	st.global.u32 	[%rd52], %r100;
$L__BB1_82:
	setp.ge.s32 	%p13, %r5, %r77;
	setp.eq.s32 	%p14, %r71, 3;
	or.pred  	%p15, %p14, %p13;
	@%p15 bra 	$L__BB1_86;
	add.s32 	%r101, %r6, 3;
	ld.global.nc.u32 	%r102, [%rd4];
	add.s32 	%r103, %r7, %r102;
	mad.lo.s32 	%r75, %r101, %r77, %r5;
	setp.lt.s32 	%p16, %r101, %r103;
	@%p16 bra 	$L__BB1_85;
	mul.wide.s32 	%rd53, %r75, 4;
	add.s64 	%rd54, %rd2, %rd53;
	mov.b32 	%r104, 0;
	st.global.u32 	[%rd54], %r104;
	bra.uni 	$L__BB1_86;
$L__BB1_85:
	mul.wide.s32 	%rd55, %r75, 4;
	add.s64 	%rd56, %rd2, %rd55;
	mov.b32 	%r105, 2147483647;
	st.global.u32 	[%rd56], %r105;
$L__BB1_86:
	ret;

}
	// .globl	fwma_many_series_one_param_f32
.visible .entry fwma_many_series_one_param_f32(
	.param .u64 .ptr .align 1 fwma_many_series_one_param_f32_param_0,
	.param .u64 .ptr .align 1 fwma_many_series_one_param_f32_param_1,
	.param .u32 fwma_many_series_one_param_f32_param_2,
	.param .u32 fwma_many_series_one_param_f32_param_3,
	.param .u32 fwma_many_series_one_param_f32_param_4,
	.param .u64 .ptr .align 1 fwma_many_series_one_param_f32_param_5,
	.param .u64 .ptr .align 1 fwma_many_series_one_param_f32_param_6
)
{
	.reg .pred 	%p<66>;
	.reg .b32 	%r<177>;
	.reg .b32 	%f<226>;
	.reg .b64 	%rd<121>;

	ld.param.u64 	%rd35, [fwma_many_series_one_param_f32_param_0];
	ld.param.u64 	%rd33, [fwma_many_series_one_param_f32_param_1];
	ld.param.u32 	%r76, [fwma_many_series_one_param_f32_param_2];
	ld.param.u32 	%r77, [fwma_many_series_one_param_f32_param_3];
	ld.param.u32 	%r78, [fwma_many_series_one_param_f32_param_4];
	ld.param.u64 	%rd34, [fwma_many_series_one_param_f32_param_5];
	ld.param.u64 	%rd36, [fwma_many_series_one_param_f32_param_6];
	cvta.to.global.u64 	%rd1, %rd35;
	cvta.to.global.u64 	%rd2, %rd36;
	mov.u32 	%r1, %tid.x;
	setp.ge.s32 	%p1, %r1, %r76;
	@%p1 bra 	$L__BB2_3;
	mov.u32 	%r2, %ntid.x;
	cvta.to.global.u64 	%rd3, %rd33;
	mov.u32 	%r80, s_w;
	mov.u32 	%r160, %r1;
$L__BB2_2:
	mul.wide.s32 	%rd37, %r160, 4;
	add.s64 	%rd38, %rd3, %rd37;
	ld.global.nc.f32 	%f49, [%rd38];
	shl.b32 	%r79, %r160, 2;
	add.s32 	%r81, %r80, %r79;
	st.shared.f32 	[%r81], %f49;
	add.s32 	%r160, %r160, %r2;
	setp.lt.s32 	%p2, %r160, %r76;
	@%p2 bra 	$L__BB2_2;
$L__BB2_3:
	bar.sync 	0;
	mov.u32 	%r82, %ctaid.y;
	mov.u32 	%r83, %ntid.x;
	mad.lo.s32 	%r5, %r82, %r83, %r1;
	mov.u32 	%r84, %ctaid.x;
	shl.b32 	%r6, %r84, 2;
	cvta.to.global.u64 	%rd39, %rd34;
	mul.wide.u32 	%rd40, %r5, 4;
	add.s64 	%rd4, %rd39, %rd40;
	add.s32 	%r7, %r76, -1;
	setp.lt.s32 	%p3, %r76, 1;
	@%p3 bra 	$L__BB2_67;
	max.s32 	%r106, %r78, %r6;
	sub.s32 	%r8, %r106, %r6;
	setp.eq.s32 	%p17, %r8, 0;
	@%p17 bra 	$L__BB2_86;
	setp.ge.s32 	%p18, %r5, %r77;
	@%p18 bra 	$L__BB2_10;
	ld.global.nc.u32 	%r107, [%rd4];
	add.s32 	%r108, %r7, %r107;
	mad.lo.s32 	%r9, %r6, %r77, %r5;
	setp.lt.s32 	%p19, %r6, %r108;
	@%p19 bra 	$L__BB2_9;
	and.b32  	%r10, %r76, 7;
	setp.lt.u32 	%p20, %r76, 8;
	mov.f32 	%f225, 0f00000000;
	mov.b32 	%r176, 0;
	@%p20 bra 	$L__BB2_58;
	and.b32  	%r176, %r76, 2147483640;
	neg.s32 	%r163, %r176;
	sub.s32 	%r111, %r6, %r76;
	mad.lo.s32 	%r112, %r77, %r111, %r77;
	add.s32 	%r161, %r5, %r112;
	mov.u32 	%r113, s_w;
	add.s32 	%r162, %r113, 16;
	shl.b32 	%r68, %r77, 3;
	mov.f32 	%f225, 0f00000000;
	mul.wide.s32 	%rd59, %r77, 4;
	bra.uni 	$L__BB2_57;
$L__BB2_9:
	mul.wide.s32 	%rd71, %r9, 4;
	add.s64 	%rd72, %rd2, %rd71;
	mov.b32 	%r120, 2147483647;
	st.global.u32 	[%rd72], %r120;
$L__BB2_10:
	add.s32 	%r17, %r6, 1;
	setp.eq.s32 	%p29, %r8, 1;
	@%p29 bra 	$L__BB2_86;
	setp.ge.s32 	%p30, %r5, %r77;
	@%p30 bra 	$L__BB2_26;
	ld.global.nc.u32 	%r121, [%rd4];
	add.s32 	%r122, %r7, %r121;
	mad.lo.s32 	%r18, %r17, %r77, %r5;
	setp.lt.s32 	%p31, %r17, %r122;
	@%p31 bra 	$L__BB2_25;
	sub.s32 	%r19, %r17, %r76;
	and.b32  	%r20, %r76, 7;
	setp.lt.u32 	%p32, %r76, 8;
	mov.f32 	%f214, 0f00000000;
	mov.b32 	%r167, 0;
	@%p32 bra 	$L__BB2_16;
	and.b32  	%r167, %r76, 2147483640;
	neg.s32 	%r166, %r167;
	sub.s32 	%r125, %r6, %r76;
	add.s32 	%r126, %r125, 2;
	mad.lo.s32 	%r164, %r77, %r126, %r5;
	mov.u32 	%r127, s_w;
	add.s32 	%r165, %r127, 16;
	shl.b32 	%r24, %r77, 3;
	mov.f32 	%f214, 0f00000000;
	mul.wide.s32 	%rd75, %r77, 4;
$L__BB2_15:
	.pragma "nounroll";
	mul.wide.s32 	%rd73, %r164, 4;
	add.s64 	%rd74, %rd1, %rd73;
	ld.global.nc.f32 	%f93, [%rd74];
	ld.shared.v4.f32 	{%f94, %f95, %f96, %f97}, [%r165+-16];
	fma.rn.f32 	%f98, %f93, %f94, %f214;
	add.s64 	%rd76, %rd74, %rd75;
	ld.global.nc.f32 	%f99, [%rd76];
	fma.rn.f32 	%f100, %f99, %f95, %f98;
	add.s64 	%rd77, %rd76, %rd75;
	ld.global.nc.f32 	%f101, [%rd77];
	fma.rn.f32 	%f102, %f101, %f96, %f100;
	add.s64 	%rd78, %rd77, %rd75;
	ld.global.nc.f32 	%f103, [%rd78];
	fma.rn.f32 	%f104, %f103, %f97, %f102;
	add.s64 	%rd79, %rd78, %rd75;
	ld.global.nc.f32 	%f105, [%rd79];
	ld.shared.v4.f32 	{%f106, %f107, %f108, %f109}, [%r165];
	fma.rn.f32 	%f110, %f105, %f106, %f104;
	add.s64 	%rd80, %rd79, %rd75;
	ld.global.nc.f32 	%f111, [%rd80];
	fma.rn.f32 	%f112, %f111, %f107, %f110;
	add.s64 	%rd81, %rd80, %rd75;
	ld.global.nc.f32 	%f113, [%rd81];
	fma.rn.f32 	%f114, %f113, %f108, %f112;
	add.s64 	%rd82, %rd81, %rd75;
	ld.global.nc.f32 	%f115, [%rd82];
	fma.rn.f32 	%f214, %f115, %f109, %f114;
	add.s32 	%r166, %r166, 8;
	add.s32 	%r165, %r165, 32;
	add.s32 	%r164, %r164, %r24;
	setp.ne.s32 	%p33, %r166, 0;
	@%p33 bra 	$L__BB2_15;
$L__BB2_16:
	setp.eq.s32 	%p34, %r20, 0;
	@%p34 bra 	$L__BB2_24;
	add.s32 	%r128, %r19, %r167;
	mad.lo.s32 	%r129, %r77, %r128, %r77;
	add.s32 	%r130, %r129, %r5;
	mul.wide.s32 	%rd83, %r130, 4;
	add.s64 	%rd5, %rd1, %rd83;
	ld.global.nc.f32 	%f116, [%rd5];
	shl.b32 	%r131, %r167, 2;
	mov.u32 	%r132, s_w;
	add.s32 	%r32, %r132, %r131;
	ld.shared.f32 	%f117, [%r32];
	fma.rn.f32 	%f214, %f116, %f117, %f214;
	setp.eq.s32 	%p35, %r20, 1;
	@%p35 bra 	$L__BB2_24;
	mul.wide.s32 	%rd6, %r77, 4;
	add.s64 	%rd7, %rd5, %rd6;
	ld.global.nc.f32 	%f118, [%rd7];
	ld.shared.f32 	%f119, [%r32+4];
	fma.rn.f32 	%f214, %f118, %f119, %f214;
	setp.eq.s32 	%p36, %r20, 2;
	@%p36 bra 	$L__BB2_24;
	add.s64 	%rd8, %rd7, %rd6;
	ld.global.nc.f32 	%f120, [%rd8];
	ld.shared.f32 	%f121, [%r32+8];
	fma.rn.f32 	%f214, %f120, %f121, %f214;
	setp.eq.s32 	%p37, %r20, 3;
	@%p37 bra 	$L__BB2_24;
	add.s64 	%rd9, %rd8, %rd6;
	ld.global.nc.f32 	%f122, [%rd9];
	ld.shared.f32 	%f123, [%r32+12];
	fma.rn.f32 	%f214, %f122, %f123, %f214;
	setp.eq.s32 	%p38, %r20, 4;
	@%p38 bra 	$L__BB2_24;
	add.s64 	%rd10, %rd9, %rd6;
	ld.global.nc.f32 	%f124, [%rd10];
	ld.shared.f32 	%f125, [%r32+16];
	fma.rn.f32 	%f214, %f124, %f125, %f214;
	setp.eq.s32 	%p39, %r20, 5;
	@%p39 bra 	$L__BB2_24;
	add.s64 	%rd11, %rd10, %rd6;
	ld.global.nc.f32 	%f126, [%rd11];
	ld.shared.f32 	%f127, [%r32+20];
	fma.rn.f32 	%f214, %f126, %f127, %f214;
	setp.eq.s32 	%p40, %r20, 6;
	@%p40 bra 	$L__BB2_24;
	add.s64 	%rd84, %rd11, %rd6;
	ld.global.nc.f32 	%f128, [%rd84];
	ld.shared.f32 	%f129, [%r32+24];
	fma.rn.f32 	%f214, %f128, %f129, %f214;
$L__BB2_24:
	mul.wide.s32 	%rd85, %r18, 4;
	add.s64 	%rd86, %rd2, %rd85;
	st.global.f32 	[%rd86], %f214;
	bra.uni 	$L__BB2_26;
$L__BB2_25:
	mul.wide.s32 	%rd87, %r18, 4;
	add.s64 	%rd88, %rd2, %rd87;
	mov.b32 	%r133, 2147483647;
	st.global.u32 	[%rd88], %r133;
$L__BB2_26:
	add.s32 	%r33, %r6, 2;
	setp.eq.s32 	%p41, %r8, 2;
	@%p41 bra 	$L__BB2_86;
	setp.ge.s32 	%p42, %r5, %r77;
	@%p42 bra 	$L__BB2_42;
	ld.global.nc.u32 	%r134, [%rd4];
	add.s32 	%r135, %r7, %r134;
	mad.lo.s32 	%r34, %r33, %r77, %r5;
	setp.lt.s32 	%p43, %r33, %r135;
	@%p43 bra 	$L__BB2_41;
	sub.s32 	%r35, %r33, %r76;
	and.b32  	%r36, %r76, 7;
	setp.lt.u32 	%p44, %r76, 8;
	mov.f32 	%f218, 0f00000000;
	mov.b32 	%r171, 0;
	@%p44 bra 	$L__BB2_32;
	and.b32  	%r171, %r76, 2147483640;
	neg.s32 	%r170, %r171;
	sub.s32 	%r138, %r6, %r76;
	add.s32 	%r139, %r138, 3;
	mad.lo.s32 	%r168, %r77, %r139, %r5;
	mov.u32 	%r140, s_w;
	add.s32 	%r169, %r140, 16;
	shl.b32 	%r40, %r77, 3;
	mov.f32 	%f218, 0f00000000;
	mul.wide.s32 	%rd91, %r77, 4;
$L__BB2_31:
	.pragma "nounroll";
	mul.wide.s32 	%rd89, %r168, 4;
	add.s64 	%rd90, %rd1, %rd89;
	ld.global.nc.f32 	%f133, [%rd90];
	ld.shared.v4.f32 	{%f134, %f135, %f136, %f137}, [%r169+-16];
	fma.rn.f32 	%f138, %f133, %f134, %f218;
	add.s64 	%rd92, %rd90, %rd91;
	ld.global.nc.f32 	%f139, [%rd92];
	fma.rn.f32 	%f140, %f139, %f135, %f138;
	add.s64 	%rd93, %rd92, %rd91;
	ld.global.nc.f32 	%f141, [%rd93];
	fma.rn.f32 	%f142, %f141, %f136, %f140;
	add.s64 	%rd94, %rd93, %rd91;
	ld.global.nc.f32 	%f143, [%rd94];
	fma.rn.f32 	%f144, %f143, %f137, %f142;
	add.s64 	%rd95, %rd94, %rd91;
	ld.global.nc.f32 	%f145, [%rd95];
	ld.shared.v4.f32 	{%f146, %f147, %f148, %f149}, [%r169];
	fma.rn.f32 	%f150, %f145, %f146, %f144;
	add.s64 	%rd96, %rd95, %rd91;
	ld.global.nc.f32 	%f151, [%rd96];
	fma.rn.f32 	%f152, %f151, %f147, %f150;
	add.s64 	%rd97, %rd96, %rd91;
	ld.global.nc.f32 	%f153, [%rd97];
	fma.rn.f32 	%f154, %f153, %f148, %f152;
	add.s64 	%rd98, %rd97, %rd91;
	ld.global.nc.f32 	%f155, [%rd98];
	fma.rn.f32 	%f218, %f155, %f149, %f154;
	add.s32 	%r170, %r170, 8;
	add.s32 	%r169, %r169, 32;
	add.s32 	%r168, %r168, %r40;
	setp.ne.s32 	%p45, %r170, 0;
	@%p45 bra 	$L__BB2_31;
$L__BB2_32:
	setp.eq.s32 	%p46, %r36, 0;
	@%p46 bra 	$L__BB2_40;
	add.s32 	%r141, %r35, %r171;
	mad.lo.s32 	%r142, %r77, %r141, %r77;
	add.s32 	%r143, %r142, %r5;
	mul.wide.s32 	%rd99, %r143, 4;
	add.s64 	%rd12, %rd1, %rd99;
	ld.global.nc.f32 	%f156, [%rd12];
	shl.b32 	%r144, %r171, 2;
	mov.u32 	%r145, s_w;
	add.s32 	%r48, %r145, %r144;
	ld.shared.f32 	%f157, [%r48];
	fma.rn.f32 	%f218, %f156, %f157, %f218;
	setp.eq.s32 	%p47, %r36, 1;
	@%p47 bra 	$L__BB2_40;
	mul.wide.s32 	%rd13, %r77, 4;
	add.s64 	%rd14, %rd12, %rd13;
	ld.global.nc.f32 	%f158, [%rd14];
	ld.shared.f32 	%f159, [%r48+4];
	fma.rn.f32 	%f218, %f158, %f159, %f218;
	setp.eq.s32 	%p48, %r36, 2;
	@%p48 bra 	$L__BB2_40;
	add.s64 	%rd15, %rd14, %rd13;
	ld.global.nc.f32 	%f160, [%rd15];
	ld.shared.f32 	%f161, [%r48+8];
	fma.rn.f32 	%f218, %f160, %f161, %f218;
	setp.eq.s32 	%p49, %r36, 3;
	@%p49 bra 	$L__BB2_40;
	add.s64 	%rd16, %rd15, %rd13;
	ld.global.nc.f32 	%f162, [%rd16];
	ld.shared.f32 	%f163, [%r48+12];
	fma.rn.f32 	%f218, %f162, %f163, %f218;
	setp.eq.s32 	%p50, %r36, 4;
	@%p50 bra 	$L__BB2_40;
	add.s64 	%rd17, %rd16, %rd13;
	ld.global.nc.f32 	%f164, [%rd17];
	ld.shared.f32 	%f165, [%r48+16];
	fma.rn.f32 	%f218, %f164, %f165, %f218;
	setp.eq.s32 	%p51, %r36, 5;
	@%p51 bra 	$L__BB2_40;
	add.s64 	%rd18, %rd17, %rd13;
	ld.global.nc.f32 	%f166, [%rd18];
	ld.shared.f32 	%f167, [%r48+20];
	fma.rn.f32 	%f218, %f166, %f167, %f218;
	setp.eq.s32 	%p52, %r36, 6;
	@%p52 bra 	$L__BB2_40;
	add.s64 	%rd100, %rd18, %rd13;
	ld.global.nc.f32 	%f168, [%rd100];
	ld.shared.f32 	%f169, [%r48+24];
	fma.rn.f32 	%f218, %f168, %f169, %f218;
$L__BB2_40:
	mul.wide.s32 	%rd101, %r34, 4;
	add.s64 	%rd102, %rd2, %rd101;
	st.global.f32 	[%rd102], %f218;
	bra.uni 	$L__BB2_42;
$L__BB2_41:
	mul.wide.s32 	%rd103, %r34, 4;
	add.s64 	%rd104, %rd2, %rd103;
	mov.b32 	%r146, 2147483647;
	st.global.u32 	[%rd104], %r146;
$L__BB2_42:
	setp.ge.s32 	%p53, %r5, %r77;
	add.s32 	%r49, %r6, 3;
	setp.eq.s32 	%p54, %r8, 3;
	or.pred  	%p55, %p54, %p53;
	@%p55 bra 	$L__BB2_86;
	ld.global.nc.u32 	%r147, [%rd4];
	add.s32 	%r148, %r7, %r147;
	mad.lo.s32 	%r50, %r49, %r77, %r5;
	setp.lt.s32 	%p56, %r49, %r148;
	@%p56 bra 	$L__BB2_56;
	sub.s32 	%r51, %r49, %r76;
	and.b32  	%r52, %r76, 7;
	setp.lt.u32 	%p57, %r76, 8;
	mov.f32 	%f222, 0f00000000;
	mov.b32 	%r175, 0;
	@%p57 bra 	$L__BB2_47;
	and.b32  	%r175, %r76, 2147483640;
	neg.s32 	%r174, %r175;
	sub.s32 	%r151, %r6, %r76;
	add.s32 	%r152, %r151, 4;
	mad.lo.s32 	%r172, %r77, %r152, %r5;
	mov.u32 	%r153, s_w;
	add.s32 	%r173, %r153, 16;
	shl.b32 	%r56, %r77, 3;
	mov.f32 	%f222, 0f00000000;
	mul.wide.s32 	%rd107, %r77, 4;
$L__BB2_46:
	.pragma "nounroll";
	mul.wide.s32 	%rd105, %r172, 4;
	add.s64 	%rd106, %rd1, %rd105;
	ld.global.nc.f32 	%f173, [%rd106];
	ld.shared.v4.f32 	{%f174, %f175, %f176, %f177}, [%r173+-16];
	fma.rn.f32 	%f178, %f173, %f174, %f222;
	add.s64 	%rd108, %rd106, %rd107;
	ld.global.nc.f32 	%f179, [%rd108];
	fma.rn.f32 	%f180, %f179, %f175, %f178;
	add.s64 	%rd109, %rd108, %rd107;
	ld.global.nc.f32 	%f181, [%rd109];
	fma.rn.f32 	%f182, %f181, %f176, %f180;
	add.s64 	%rd110, %rd109, %rd107;
	ld.global.nc.f32 	%f183, [%rd110];
	fma.rn.f32 	%f184, %f183, %f177, %f182;
	add.s64 	%rd111, %rd110, %rd107;
	ld.global.nc.f32 	%f185, [%rd111];
	ld.shared.v4.f32 	{%f186, %f187, %f188, %f189}, [%r173];
	fma.rn.f32 	%f190, %f185, %f186, %f184;
	add.s64 	%rd112, %rd111, %rd107;
	ld.global.nc.f32 	%f191, [%rd112];
	fma.rn.f32 	%f192, %f191, %f187, %f190;
	add.s64 	%rd113, %rd112, %rd107;
	ld.global.nc.f32 	%f193, [%rd113];
	fma.rn.f32 	%f194, %f193, %f188, %f192;
	add.s64 	%rd114, %rd113, %rd107;
	ld.global.nc.f32 	%f195, [%rd114];
	fma.rn.f32 	%f222, %f195, %f189, %f194;
	add.s32 	%r174, %r174, 8;
	add.s32 	%r173, %r173, 32;
	add.s32 	%r172, %r172, %r56;
	setp.ne.s32 	%p58, %r174, 0;
	@%p58 bra 	$L__BB2_46;
$L__BB2_47:
	setp.eq.s32 	%p59, %r52, 0;
	@%p59 bra 	$L__BB2_55;
	add.s32 	%r154, %r51, %r175;
	mad.lo.s32 	%r155, %r77, %r154, %r77;
	add.s32 	%r156, %r155, %r5;
	mul.wide.s32 	%rd115, %r156, 4;
	add.s64 	%rd19, %rd1, %rd115;
	ld.global.nc.f32 	%f196, [%rd19];
	shl.b32 	%r157, %r175, 2;
	mov.u32 	%r158, s_w;
	add.s32 	%r64, %r158, %r157;
	ld.shared.f32 	%f197, [%r64];
	fma.rn.f32 	%f222, %f196, %f197, %f222;
	setp.eq.s32 	%p60, %r52, 1;
	@%p60 bra 	$L__BB2_55;
	mul.wide.s32 	%rd20, %r77, 4;
	add.s64 	%rd21, %rd19, %rd20;
	ld.global.nc.f32 	%f198, [%rd21];
	ld.shared.f32 	%f199, [%r64+4];
	fma.rn.f32 	%f222, %f198, %f199, %f222;
	setp.eq.s32 	%p61, %r52, 2;
	@%p61 bra 	$L__BB2_55;
	add.s64 	%rd22, %rd21, %rd20;
	ld.global.nc.f32 	%f200, [%rd22];
	ld.shared.f32 	%f201, [%r64+8];
	fma.rn.f32 	%f222, %f200, %f201, %f222;
	setp.eq.s32 	%p62, %r52, 3;
	@%p62 bra 	$L__BB2_55;
	add.s64 	%rd23, %rd22, %rd20;
	ld.global.nc.f32 	%f202, [%rd23];
	ld.shared.f32 	%f203, [%r64+12];
	fma.rn.f32 	%f222, %f202, %f203, %f222;
	setp.eq.s32 	%p63, %r52, 4;
	@%p63 bra 	$L__BB2_55;
	add.s64 	%rd24, %rd23, %rd20;
	ld.global.nc.f32 	%f204, [%rd24];
	ld.shared.f32 	%f205, [%r64+16];
	fma.rn.f32 	%f222, %f204, %f205, %f222;
	setp.eq.s32 	%p64, %r52, 5;
	@%p64 bra 	$L__BB2_55;
	add.s64 	%rd25, %rd24, %rd20;
	ld.global.nc.f32 	%f206, [%rd25];
	ld.shared.f32 	%f207, [%r64+20];
	fma.rn.f32 	%f222, %f206, %f207, %f222;
	setp.eq.s32 	%p65, %r52, 6;
	@%p65 bra 	$L__BB2_55;
	add.s64 	%rd116, %rd25, %rd20;
	ld.global.nc.f32 	%f208, [%rd116];
	ld.shared.f32 	%f209, [%r64+24];
	fma.rn.f32 	%f222, %f208, %f209, %f222;
$L__BB2_55:
	mul.wide.s32 	%rd117, %r50, 4;
	add.s64 	%rd118, %rd2, %rd117;
	st.global.f32 	[%rd118], %f222;
	bra.uni 	$L__BB2_86;
$L__BB2_56:
	mul.wide.s32 	%rd119, %r50, 4;
	add.s64 	%rd120, %rd2, %rd119;
	mov.b32 	%r159, 2147483647;
	st.global.u32 	[%rd120], %r159;
	bra.uni 	$L__BB2_86;
$L__BB2_57:
	.pragma "nounroll";
	mul.wide.s32 	%rd57, %r161, 4;
	add.s64 	%rd58, %rd1, %rd57;
	ld.global.nc.f32 	%f53, [%rd58];
	ld.shared.v4.f32 	{%f54, %f55, %f56, %f57}, [%r162+-16];
	fma.rn.f32 	%f58, %f53, %f54, %f225;
	add.s64 	%rd60, %rd58, %rd59;
	ld.global.nc.f32 	%f59, [%rd60];
	fma.rn.f32 	%f60, %f59, %f55, %f58;
	add.s64 	%rd61, %rd60, %rd59;
	ld.global.nc.f32 	%f61, [%rd61];
	fma.rn.f32 	%f62, %f61, %f56, %f60;
	add.s64 	%rd62, %rd61, %rd59;
	ld.global.nc.f32 	%f63, [%rd62];
	fma.rn.f32 	%f64, %f63, %f57, %f62;
	add.s64 	%rd63, %rd62, %rd59;
	ld.global.nc.f32 	%f65, [%rd63];
	ld.shared.v4.f32 	{%f66, %f67, %f68, %f69}, [%r162];
	fma.rn.f32 	%f70, %f65, %f66, %f64;
	add.s64 	%rd64, %rd63, %rd59;
	ld.global.nc.f32 	%f71, [%rd64];
	fma.rn.f32 	%f72, %f71, %f67, %f70;
	add.s64 	%rd65, %rd64, %rd59;
	ld.global.nc.f32 	%f73, [%rd65];
	fma.rn.f32 	%f74, %f73, %f68, %f72;
	add.s64 	%rd66, %rd65, %rd59;
	ld.global.nc.f32 	%f75, [%rd66];
	fma.rn.f32 	%f225, %f75, %f69, %f74;
	add.s32 	%r163, %r163, 8;
	add.s32 	%r162, %r162, 32;
	add.s32 	%r161, %r161, %r68;
	setp.eq.s32 	%p21, %r163, 0;
	@%p21 bra 	$L__BB2_58;
	bra.uni 	$L__BB2_57;
$L__BB2_58:
	setp.eq.s32 	%p22, %r10, 0;
	@%p22 bra 	$L__BB2_66;
	sub.s32 	%r114, %r6, %r76;
	add.s32 	%r115, %r114, %r176;
	mad.lo.s32 	%r116, %r77, %r115, %r77;
	add.s32 	%r117, %r116, %r5;
	mul.wide.s32 	%rd67, %r117, 4;
	add.s64 	%rd26, %rd1, %rd67;
	ld.global.nc.f32 	%f76, [%rd26];
	shl.b32 	%r118, %r176, 2;
	mov.u32 	%r119, s_w;
	add.s32 	%r70, %r119, %r118;
	ld.shared.f32 	%f77, [%r70];
	fma.rn.f32 	%f225, %f76, %f77, %f225;
	setp.eq.s32 	%p23, %r10, 1;
	@%p23 bra 	$L__BB2_66;
	mul.wide.s32 	%rd27, %r77, 4;
	add.s64 	%rd28, %rd26, %rd27;
	ld.global.nc.f32 	%f78, [%rd28];
	ld.shared.f32 	%f79, [%r70+4];
	fma.rn.f32 	%f225, %f78, %f79, %f225;
	setp.eq.s32 	%p24, %r10, 2;
	@%p24 bra 	$L__BB2_66;
	add.s64 	%rd29, %rd28, %rd27;
	ld.global.nc.f32 	%f80, [%rd29];
	ld.shared.f32 	%f81, [%r70+8];
	fma.rn.f32 	%f225, %f80, %f81, %f225;
	setp.eq.s32 	%p25, %r10, 3;
	@%p25 bra 	$L__BB2_66;
	add.s64 	%rd30, %rd29, %rd27;
	ld.global.nc.f32 	%f82, [%rd30];
	ld.shared.f32 	%f83, [%r70+12];
	fma.rn.f32 	%f225, %f82, %f83, %f225;
	setp.eq.s32 	%p26, %r10, 4;
	@%p26 bra 	$L__BB2_66;
	add.s64 	%rd31, %rd30, %rd27;
	ld.global.nc.f32 	%f84, [%rd31];
	ld.shared.f32 	%f85, [%r70+16];
	fma.rn.f32 	%f225, %f84, %f85, %f225;
	setp.eq.s32 	%p27, %r10, 5;
	@%p27 bra 	$L__BB2_66;
	add.s64 	%rd32, %rd31, %rd27;
	ld.global.nc.f32 	%f86, [%rd32];
	ld.shared.f32 	%f87, [%r70+20];
	fma.rn.f32 	%f225, %f86, %f87, %f225;
	setp.eq.s32 	%p28, %r10, 6;
	@%p28 bra 	$L__BB2_66;
	add.s64 	%rd68, %rd32, %rd27;
	ld.global.nc.f32 	%f88, [%rd68];
	ld.shared.f32 	%f89, [%r70+24];
	fma.rn.f32 	%f225, %f88, %f89, %f225;
$L__BB2_66:
	mul.wide.s32 	%rd69, %r9, 4;
	add.s64 	%rd70, %rd2, %rd69;
	st.global.f32 	[%rd70], %f225;
	bra.uni 	$L__BB2_10;
$L__BB2_67:
	max.s32 	%r85, %r78, %r6;
	sub.s32 	%r71, %r85, %r6;
	setp.eq.s32 	%p4, %r71, 0;
	@%p4 bra 	$L__BB2_86;
	setp.ge.s32 	%p5, %r5, %r77;
	@%p5 bra 	$L__BB2_72;
	ld.global.nc.u32 	%r86, [%rd4];
	add.s32 	%r87, %r7, %r86;
	mad.lo.s32 	%r72, %r6, %r77, %r5;
	setp.ge.s32 	%p6, %r6, %r87;
	@%p6 bra 	$L__BB2_71;
	mul.wide.s32 	%rd43, %r72, 4;
	add.s64 	%rd44, %rd2, %rd43;
	mov.b32 	%r89, 2147483647;
	st.global.u32 	[%rd44], %r89;
	bra.uni 	$L__BB2_72;
$L__BB2_71:
	mul.wide.s32 	%rd41, %r72, 4;
	add.s64 	%rd42, %rd2, %rd41;
	mov.b32 	%r88, 0;
	st.global.u32 	[%rd42], %r88;
$L__BB2_72:
	setp.eq.s32 	%p7, %r71, 1;
	@%p7 bra 	$L__BB2_86;
	setp.ge.s32 	%p8, %r5, %r77;
	@%p8 bra 	$L__BB2_77;
	add.s32 	%r90, %r6, 1;
	ld.global.nc.u32 	%r91, [%rd4];
	add.s32 	%r92, %r7, %r91;
	mad.lo.s32 	%r93, %r77, %r6, %r77;
	add.s32 	%r73, %r93, %r5;
	setp.lt.s32 	%p9, %r90, %r92;
	@%p9 bra 	$L__BB2_76;
	mul.wide.s32 	%rd45, %r73, 4;
	add.s64 	%rd46, %rd2, %rd45;
	mov.b32 	%r94, 0;
	st.global.u32 	[%rd46], %r94;
	bra.uni 	$L__BB2_77;
$L__BB2_76:
	mul.wide.s32 	%rd47, %r73, 4;
	add.s64 	%rd48, %rd2, %rd47;
	mov.b32 	%r95, 2147483647;
	st.global.u32 	[%rd48], %r95;
$L__BB2_77:
	setp.eq.s32 	%p10, %r71, 2;
	@%p10 bra 	$L__BB2_86;
	setp.ge.s32 	%p11, %r5, %r77;
	@%p11 bra 	$L__BB2_82;
	add.s32 	%r96, %r6, 2;
	ld.global.nc.u32 	%r97, [%rd4];
	add.s32 	%r98, %r7, %r97;
	mad.lo.s32 	%r74, %r96, %r77, %r5;
	setp.lt.s32 	%p12, %r96, %r98;
	@%p12 bra 	$L__BB2_81;
	mul.wide.s32 	%rd49, %r74, 4;
	add.s64 	%rd50, %rd2, %rd49;
	mov.b32 	%r99, 0;
	st.global.u32 	[%rd50], %r99;
	bra.uni 	$L__BB2_82;
$L__BB2_81:
	mul.wide.s32 	%rd51, %r74, 4;
	add.s64 	%rd52, %rd2, %rd51;
	mov.b32 	%r100, 2147483647;
	st.global.u32 	[%rd52], %r100;
$L__BB2_82:
	setp.ge.s32 	%p13, %r5, %r77;
	setp.eq.s32 	%p14, %r71, 3;
	or.pred  	%p15, %p14, %p13;
	@%p15 bra 	$L__BB2_86;
	add.s32 	%r101, %r6, 3;
	ld.global.nc.u32 	%r102, [%rd4];
	add.s32 	%r103, %r7, %r102;
	mad.lo.s32 	%r75, %r101, %r77, %r5;
	setp.lt.s32 	%p16, %r101, %r103;
	@%p16 bra 	$L__BB2_85;
	mul.wide.s32 	%rd53, %r75, 4;
	add.s64 	%rd54, %rd2, %rd53;
	mov.b32 	%r104, 0;
	st.global.u32 	[%rd54], %r104;
	bra.uni 	$L__BB2_86;
$L__BB2_85:
	mul.wide.s32 	%rd55, %r75, 4;
	add.s64 	%rd56, %rd2, %rd55;
	mov.b32 	%r105, 2147483647;
	st.global.u32 	[%rd56], %r105;
$L__BB2_86:
	ret;

}


// ===== COMPILED SASS (sm_100) =====

	.target	sm_100

	.elftype	@"ET_EXEC"


//--------------------- .note.nv.tkinfo           --------------------------
	.section	.note.nv.tkinfo,"",@"SHT_NOTE"
	.sectionflags	@"SHF_NOTE_NV_TKINFO"
	.tkinfo
        /*0018*/ 	.word	0x00000002
        /*0030*/ 	.string	""
        /*0030*/ 	.string	"ptxas"
        /*0030*/ 	.string	"Cuda compilation tools, release 13.0, V13.0.88"
        /*0030*/ 	.string	"Build cuda_13.0.r13.0/compiler.36424714_0"
        /*0030*/ 	.string	"-arch sm_100 -m 64 "



//--------------------- .note.nv.cuinfo           --------------------------
	.section	.note.nv.cuinfo,"",@"SHT_NOTE"
	.sectionflags	@"SHF_NOTE_NV_CUINFO"
        /*0018*/ 	.short	0x0002
        /*001a*/ 	.short	0x0064
        /*001c*/ 	.short	0x0082
	.zero		2


//--------------------- .nv.info                  --------------------------
	.section	.nv.info,"",@"SHT_CUDA_INFO"
	.align	4


	//----- nvinfo : EIATTR_REGCOUNT
	.align		4
        /*0000*/ 	.byte	0x04, 0x2f
        /*0002*/ 	.short	(.L_1 - .L_0)
	.align		4
.L_0:
        /*0004*/ 	.word	index@(fwma_batch_f32)
        /*0008*/ 	.word	0x0000001d


	//----- nvinfo : EIATTR_FRAME_SIZE
	.align		4
.L_1:
        /*000c*/ 	.byte	0x04, 0x11
        /*000e*/ 	.short	(.L_3 - .L_2)
	.align		4
.L_2:
        /*0010*/ 	.word	index@(fwma_batch_f32)
        /*0014*/ 	.word	0x00000000


	//----- nvinfo : EIATTR_REGCOUNT
	.align		4
.L_3:
        /*0018*/ 	.byte	0x04, 0x2f
        /*001a*/ 	.short	(.L_5 - .L_4)
	.align		4
.L_4:
        /*001c*/ 	.word	index@(fwma_multi_series_one_param_f32)
        /*0020*/ 	.word	0x00000020


	//----- nvinfo : EIATTR_FRAME_SIZE
	.align		4
.L_5:
        /*0024*/ 	.byte	0x04, 0x11
        /*0026*/ 	.short	(.L_7 - .L_6)
	.align		4
.L_6:
        /*0028*/ 	.word	index@(fwma_multi_series_one_param_f32)
        /*002c*/ 	.word	0x00000000


	//----- nvinfo : EIATTR_REGCOUNT
	.align		4
.L_7:
        /*0030*/ 	.byte	0x04, 0x2f
        /*0032*/ 	.short	(.L_9 - .L_8)
	.align		4
.L_8:
        /*0034*/ 	.word	index@(fwma_many_series_one_param_f32)
        /*0038*/ 	.word	0x00000020


	//----- nvinfo : EIATTR_FRAME_SIZE
	.align		4
.L_9:
        /*003c*/ 	.byte	0x04, 0x11
        /*003e*/ 	.short	(.L_11 - .L_10)
	.align		4
.L_10:
        /*0040*/ 	.word	index@(fwma_many_series_one_param_f32)
        /*0044*/ 	.word	0x00000000


	//----- nvinfo : EIATTR_MIN_STACK_SIZE
	.align		4
.L_11:
        /*0048*/ 	.byte	0x04, 0x12
        /*004a*/ 	.short	(.L_13 - .L_12)
	.align		4
.L_12:
        /*004c*/ 	.word	index@(fwma_many_series_one_param_f32)
        /*0050*/ 	.word	0x00000000


	//----- nvinfo : EIATTR_MIN_STACK_SIZE
	.align		4
.L_13:
        /*0054*/ 	.byte	0x04, 0x12
        /*0056*/ 	.short	(.L_15 - .L_14)
	.align		4
.L_14:
        /*0058*/ 	.word	index@(fwma_multi_series_one_param_f32)
        /*005c*/ 	.word	0x00000000


	//----- nvinfo : EIATTR_MIN_STACK_SIZE
	.align		4
.L_15:
        /*0060*/ 	.byte	0x04, 0x12
        /*0062*/ 	.short	(.L_17 - .L_16)
	.align		4
.L_16:
        /*0064*/ 	.word	index@(fwma_batch_f32)
        /*0068*/ 	.word	0x00000000
.L_17:


//--------------------- .nv.compat                --------------------------
	.section	.nv.compat,"",@"SHT_CUDA_COMPAT_INFO"
	.align	4
        /*0000*/ 	.byte	0x02, 0x09, 0x00, 0x00, 0x02, 0x02, 0x01, 0x00, 0x02, 0x05, 0x05, 0x00, 0x03, 0x07, 0x01, 0x01
        /*0010*/ 	.byte	0x02, 0x03, 0x00, 0x00, 0x02, 0x06, 0x01, 0x00, 0x04, 0x0b, 0x08, 0x00, 0x09, 0x00, 0x00, 0x00
        /*0020*/ 	.byte	0x00, 0x00, 0x00, 0x00


//--------------------- .nv.info.fwma_many_series_one_param_f32 --------------------------
	.section	.nv.info.fwma_many_series_one_param_f32,"",@"SHT_CUDA_INFO"
	.sectionflags	@""
	.align	4


	//----- nvinfo : EIATTR_CUDA_API_VERSION
	.align		4
        /*0000*/ 	.byte	0x04, 0x37
        /*0002*/ 	.short	(.L_19 - .L_18)
.L_18:
        /*0004*/ 	.word	0x00000082


	//----- nvinfo : EIATTR_KPARAM_INFO
	.align		4
.L_19:
        /*0008*/ 	.byte	0x04, 0x17
        /*000a*/ 	.short	(.L_21 - .L_20)
.L_20:
        /*000c*/ 	.word	0x00000000
        /*0010*/ 	.short	0x0006
        /*0012*/ 	.short	0x0028
        /*0014*/ 	.byte	0x00, 0xf5, 0x21, 0x00


	//----- nvinfo : EIATTR_KPARAM_INFO
	.align		4
.L_21:
        /*0018*/ 	.byte	0x04, 0x17
        /*001a*/ 	.short	(.L_23 - .L_22)
.L_22:
        /*001c*/ 	.word	0x00000000
        /*0020*/ 	.short	0x0005
        /*0022*/ 	.short	0x0020
        /*0024*/ 	.byte	0x00, 0xf5, 0x21, 0x00


	//----- nvinfo : EIATTR_KPARAM_INFO
	.align		4
.L_23:
        /*0028*/ 	.byte	0x04, 0x17
        /*002a*/ 	.short	(.L_25 - .L_24)
.L_24:
        /*002c*/ 	.word	0x00000000
        /*0030*/ 	.short	0x0004
        /*0032*/ 	.short	0x0018
        /*0034*/ 	.byte	0x00, 0xf0, 0x11, 0x00


	//----- nvinfo : EIATTR_KPARAM_INFO
	.align		4
.L_25:
        /*0038*/ 	.byte	0x04, 0x17
        /*003a*/ 	.short	(.L_27 - .L_26)
.L_26:
        /*003c*/ 	.word	0x00000000
        /*0040*/ 	.short	0x0003
        /*0042*/ 	.short	0x0014
        /*0044*/ 	.byte	0x00, 0xf0, 0x11, 0x00


	//----- nvinfo : EIATTR_KPARAM_INFO
	.align		4
.L_27:
        /*0048*/ 	.byte	0x04, 0x17
        /*004a*/ 	.short	(.L_29 - .L_28)
.L_28:
        /*004c*/ 	.word	0x00000000
        /*0050*/ 	.short	0x0002
        /*0052*/ 	.short	0x0010
        /*0054*/ 	.byte	0x00, 0xf0, 0x11, 0x00


	//----- nvinfo : EIATTR_KPARAM_INFO
	.align		4
.L_29:
        /*0058*/ 	.byte	0x04, 0x17
        /*005a*/ 	.short	(.L_31 - .L_30)
.L_30:
        /*005c*/ 	.word	0x00000000
        /*0060*/ 	.short	0x0001
        /*0062*/ 	.short	0x0008
        /*0064*/ 	.byte	0x00, 0xf5, 0x21, 0x00


	//----- nvinfo : EIATTR_KPARAM_INFO
	.align		4
.L_31:
        /*0068*/ 	.byte	0x04, 0x17
        /*006a*/ 	.short	(.L_33 - .L_32)
.L_32:
        /*006c*/ 	.word	0x00000000
        /*0070*/ 	.short	0x0000
        /*0072*/ 	.short	0x0000
        /*0074*/ 	.byte	0x00, 0xf5, 0x21, 0x00


	//----- nvinfo : EIATTR_SPARSE_MMA_MASK
	.align		4
.L_33:
        /*0078*/ 	.byte	0x03, 0x50
        /*007a*/ 	.short	0x0000


	//----- nvinfo : EIATTR_MAXREG_COUNT
	.align		4
        /*007c*/ 	.byte	0x03, 0x1b
        /*007e*/ 	.short	0x00ff


	//----- nvinfo : EIATTR_NUM_BARRIERS
	.align		4
        /*0080*/ 	.byte	0x02, 0x4c
        /*0082*/ 	.byte	0x01
	.zero		1


	//----- nvinfo : EIATTR_MERCURY_ISA_VERSION
	.align		4
        /*0084*/ 	.byte	0x03, 0x5f
        /*0086*/ 	.short	0x0101


	//----- nvinfo : EIATTR_UNUSED_LOAD_BYTE_OFFSET
	.align		4
        /*0088*/ 	.byte	0x04, 0x44
        /*008a*/ 	.short	(.L_35 - .L_34)


	//   ....[0]....
.L_34:
        /*008c*/ 	.word	0x000007d0
        /*0090*/ 	.word	0x00000fff


	//   ....[1]....
        /*0094*/ 	.word	0x00000eb0
        /*0098*/ 	.word	0x00000fff


	//   ....[2]....
        /*009c*/ 	.word	0x00001590
        /*00a0*/ 	.word	0x00000fff


	//   ....[3]....
        /*00a4*/ 	.word	0x00001c50
        /*00a8*/ 	.word	0x00000fff


	//----- nvinfo : EIATTR_VRC_CTA_INIT_COUNT
	.align		4
.L_35:
        /*00ac*/ 	.byte	0x02, 0x4a
	.zero		1
	.zero		1


	//----- nvinfo : EIATTR_EXIT_INSTR_OFFSETS
	.align		4
        /*00b0*/ 	.byte	0x04, 0x1c
        /*00b2*/ 	.short	(.L_37 - .L_36)


	//   ....[0]....
.L_36:
        /*00b4*/ 	.word	0x00000240


	//   ....[1]....
        /*00b8*/ 	.word	0x00000930


	//   ....[2]....
        /*00bc*/ 	.word	0x00001010


	//   ....[3]....
        /*00c0*/ 	.word	0x000016f0


	//   ....[4]....
        /*00c4*/ 	.word	0x00001d40


	//   ....[5]....
        /*00c8*/ 	.word	0x00001d90


	//   ....[6]....
        /*00cc*/ 	.word	0x00001de0


	//   ....[7]....
        /*00d0*/ 	.word	0x00001ee0


	//   ....[8]....
        /*00d4*/ 	.word	0x00001fe0


	//   ....[9]....
        /*00d8*/ 	.word	0x000020d0


	//   ....[10]....
        /*00dc*/ 	.word	0x00002160


	//   ....[11]....
        /*00e0*/ 	.word	0x000021b0


	//----- nvinfo : EIATTR_CRS_STACK_SIZE
	.align		4
.L_37:
        /*00e4*/ 	.byte	0x04, 0x1e
        /*00e6*/ 	.short	(.L_39 - .L_38)
.L_38:
        /*00e8*/ 	.word	0x00000000


	//----- nvinfo : EIATTR_CBANK_PARAM_SIZE
	.align		4
.L_39:
        /*00ec*/ 	.byte	0x03, 0x19
        /*00ee*/ 	.short	0x0030


	//----- nvinfo : EIATTR_PARAM_CBANK
	.align		4
        /*00f0*/ 	.byte	0x04, 0x0a
        /*00f2*/ 	.short	(.L_41 - .L_40)
	.align		4
.L_40:
        /*00f4*/ 	.word	index@(.nv.constant0.fwma_many_series_one_param_f32)
        /*00f8*/ 	.short	0x0380
        /*00fa*/ 	.short	0x0030


	//----- nvinfo : EIATTR_SW_WAR
	.align		4
.L_41:
        /*00fc*/ 	.byte	0x04, 0x36
        /*00fe*/ 	.short	(.L_43 - .L_42)
.L_42:
        /*0100*/ 	.word	0x00000008
.L_43:


//--------------------- .nv.info.fwma_multi_series_one_param_f32 --------------------------
	.section	.nv.info.fwma_multi_series_one_param_f32,"",@"SHT_CUDA_INFO"
	.sectionflags	@""
	.align	4


	//----- nvinfo : EIATTR_CUDA_API_VERSION
	.align		4
        /*0000*/ 	.byte	0x04, 0x37
        /*0002*/ 	.short	(.L_45 - .L_44)
.L_44:
        /*0004*/ 	.word	0x00000082


	//----- nvinfo : EIATTR_KPARAM_INFO
	.align		4
.L_45:
        /*0008*/ 	.byte	0x04, 0x17
        /*000a*/ 	.short	(.L_47 - .L_46)
.L_46:
        /*000c*/ 	.word	0x00000000
        /*0010*/ 	.short	0x0006
        /*0012*/ 	.short	0x0028
        /*0014*/ 	.byte	0x00, 0xf5, 0x21, 0x00


	//----- nvinfo : EIATTR_KPARAM_INFO
	.align		4
.L_47:
        /*0018*/ 	.byte	0x04, 0x17
        /*001a*/ 	.short	(.L_49 - .L_48)
.L_48:
        /*001c*/ 	.word	0x00000000
        /*0020*/ 	.short	0x0005
        /*0022*/ 	.short	0x0020
        /*0024*/ 	.byte	0x00, 0xf5, 0x21, 0x00


	//----- nvinfo : EIATTR_KPARAM_INFO
	.align		4
.L_49:
        /*0028*/ 	.byte	0x04, 0x17
        /*002a*/ 	.short	(.L_51 - .L_50)
.L_50:
        /*002c*/ 	.word	0x00000000
        /*0030*/ 	.short	0x0004
        /*0032*/ 	.short	0x0018
        /*0034*/ 	.byte	0x00, 0xf0, 0x11, 0x00


	//----- nvinfo : EIATTR_KPARAM_INFO
	.align		4
.L_51:
        /*0038*/ 	.byte	0x04, 0x17
        /*003a*/ 	.short	(.L_53 - .L_52)
.L_52:
        /*003c*/ 	.word	0x00000000
        /*0040*/ 	.short	0x0003
        /*0042*/ 	.short	0x0014
        /*0044*/ 	.byte	0x00, 0xf0, 0x11, 0x00


	//----- nvinfo : EIATTR_KPARAM_INFO
	.align		4
.L_53:
        /*0048*/ 	.byte	0x04, 0x17
        /*004a*/ 	.short	(.L_55 - .L_54)
.L_54:
        /*004c*/ 	.word	0x00000000
        /*0050*/ 	.short	0x0002
        /*0052*/ 	.short	0x0010
        /*0054*/ 	.byte	0x00, 0xf0, 0x11, 0x00


	//----- nvinfo : EIATTR_KPARAM_INFO
	.align		4
.L_55:
        /*0058*/ 	.byte	0x04, 0x17
        /*005a*/ 	.short	(.L_57 - .L_56)
.L_56:
        /*005c*/ 	.word	0x00000000
        /*0060*/ 	.short	0x0001
        /*0062*/ 	.short	0x0008
        /*0064*/ 	.byte	0x00, 0xf5, 0x21, 0x00


	//----- nvinfo : EIATTR_KPARAM_INFO
	.align		4
.L_57:
        /*0068*/ 	.byte	0x04, 0x17
        /*006a*/ 	.short	(.L_59 - .L_58)
.L_58:
        /*006c*/ 	.word	0x00000000
        /*0070*/ 	.short	0x0000
        /*0072*/ 	.short	0x0000
        /*0074*/ 	.byte	0x00, 0xf5, 0x21, 0x00


	//----- nvinfo : EIATTR_SPARSE_MMA_MASK
	.align		4
.L_59:
        /*0078*/ 	.byte	0x03, 0x50
        /*007a*/ 	.short	0x0000


	//----- nvinfo : EIATTR_MAXREG_COUNT
	.align		4
        /*007c*/ 	.byte	0x03, 0x1b
        /*007e*/ 	.short	0x00ff


	//----- nvinfo : EIATTR_NUM_BARRIERS
	.align		4
        /*0080*/ 	.byte	0x02, 0x4c
        /*0082*/ 	.byte	0x01
	.zero		1


	//----- nvinfo : EIATTR_MERCURY_ISA_VERSION
	.align		4
        /*0084*/ 	.byte	0x03, 0x5f
        /*0086*/ 	.short	0x0101


	//----- nvinfo : EIATTR_UNUSED_LOAD_BYTE_OFFSET
	.align		4
        /*0088*/ 	.byte	0x04, 0x44
        /*008a*/ 	.short	(.L_61 - .L_60)


	//   ....[0]....
.L_60:
        /*008c*/ 	.word	0x000007d0
        /*0090*/ 	.word	0x00000fff


	//   ....[1]....
        /*0094*/ 	.word	0x00000eb0
        /*0098*/ 	.word	0x00000fff


	//   ....[2]....
        /*009c*/ 	.word	0x00001590
        /*00a0*/ 	.word	0x00000fff


	//   ....[3]....
        /*00a4*/ 	.word	0x00001c50
        /*00a8*/ 	.word	0x00000fff


	//----- nvinfo : EIATTR_VRC_CTA_INIT_COUNT
	.align		4
.L_61:
        /*00ac*/ 	.byte	0x02, 0x4a
	.zero		1
	.zero		1


	//----- nvinfo : EIATTR_EXIT_INSTR_OFFSETS
	.align		4
        /*00b0*/ 	.byte	0x04, 0x1c
        /*00b2*/ 	.short	(.L_63 - .L_62)


	//   ....[0]....
.L_62:
        /*00b4*/ 	.word	0x00000240


	//   ....[1]....
        /*00b8*/ 	.word	0x00000930


	//   ....[2]....
        /*00bc*/ 	.word	0x00001010


	//   ....[3]....
        /*00c0*/ 	.word	0x000016f0


	//   ....[4]....
        /*00c4*/ 	.word	0x00001d40


	//   ....[5]....
        /*00c8*/ 	.word	0x00001d90


	//   ....[6]....
        /*00cc*/ 	.word	0x00001de0


	//   ....[7]....
        /*00d0*/ 	.word	0x00001ee0


	//   ....[8]....
        /*00d4*/ 	.word	0x00001fe0


	//   ....[9]....
        /*00d8*/ 	.word	0x000020d0


	//   ....[10]....
        /*00dc*/ 	.word	0x00002160


	//   ....[11]....
        /*00e0*/ 	.word	0x000021b0


	//----- nvinfo : EIATTR_CRS_STACK_SIZE
	.align		4
.L_63:
        /*00e4*/ 	.byte	0x04, 0x1e
        /*00e6*/ 	.short	(.L_65 - .L_64)
.L_64:
        /*00e8*/ 	.word	0x00000000


	//----- nvinfo : EIATTR_CBANK_PARAM_SIZE
	.align		4
.L_65:
        /*00ec*/ 	.byte	0x03, 0x19
        /*00ee*/ 	.short	0x0030


	//----- nvinfo : EIATTR_PARAM_CBANK
	.align		4
        /*00f0*/ 	.byte	0x04, 0x0a
        /*00f2*/ 	.short	(.L_67 - .L_66)
	.align		4
.L_66:
        /*00f4*/ 	.word	index@(.nv.constant0.fwma_multi_series_one_param_f32)
        /*00f8*/ 	.short	0x0380
        /*00fa*/ 	.short	0x0030


	//----- nvinfo : EIATTR_SW_WAR
	.align		4
.L_67:
        /*00fc*/ 	.byte	0x04, 0x36
        /*00fe*/ 	.short	(.L_69 - .L_68)
.L_68:
        /*0100*/ 	.word	0x00000008
.L_69:


//--------------------- .nv.info.fwma_batch_f32   --------------------------
	.section	.nv.info.fwma_batch_f32,"",@"SHT_CUDA_INFO"
	.sectionflags	@""
	.align	4


	//----- nvinfo : EIATTR_CUDA_API_VERSION
	.align		4
        /*0000*/ 	.byte	0x04, 0x37
        /*0002*/ 	.short	(.L_71 - .L_70)
.L_70:
        /*0004*/ 	.word	0x00000082


	//----- nvinfo : EIATTR_KPARAM_INFO
	.align		4
.L_71:
        /*0008*/ 	.byte	0x04, 0x17
        /*000a*/ 	.short	(.L_73 - .L_72)
.L_72:
        /*000c*/ 	.word	0x00000000
        /*0010*/ 	.short	0x0007
        /*0012*/ 	.short	0x0030
        /*0014*/ 	.byte	0x00, 0xf5, 0x21, 0x00


	//----- nvinfo : EIATTR_KPARAM_INFO
	.align		4
.L_73:
        /*0018*/ 	.byte	0x04, 0x17
        /*001a*/ 	.short	(.L_75 - .L_74)
.L_74:
        /*001c*/ 	.word	0x00000000
        /*0020*/ 	.short	0x0006
        /*0022*/ 	.short	0x0028
        /*0024*/ 	.byte	0x00, 0xf0, 0x11, 0x00


	//----- nvinfo : EIATTR_KPARAM_INFO
	.align		4
.L_75:
        /*0028*/ 	.byte	0x04, 0x17
        /*002a*/ 	.short	(.L_77 - .L_76)
.L_76:
        /*002c*/ 	.word	0x00000000
        /*0030*/ 	.short	0x0005
        /*0032*/ 	.short	0x0024
        /*0034*/ 	.byte	0x00, 0xf0, 0x11, 0x00


	//----- nvinfo : EIATTR_KPARAM_INFO
	.align		4
.L_77:
        /*0038*/ 	.byte	0x04, 0x17
        /*003a*/ 	.short	(.L_79 - .L_78)
.L_78:
        /*003c*/ 	.word	0x00000000
        /*0040*/ 	.short	0x0004
        /*0042*/ 	.short	0x0020
        /*0044*/ 	.byte	0x00, 0xf0, 0x11, 0x00


	//----- nvinfo : EIATTR_KPARAM_INFO
	.align		4
.L_79:
        /*0048*/ 	.byte	0x04, 0x17
        /*004a*/ 	.short	(.L_81 - .L_80)
.L_80:
        /*004c*/ 	.word	0x00000000
        /*0050*/ 	.short	0x0003
        /*0052*/ 	.short	0x0018
        /*0054*/ 	.byte	0x00, 0xf5, 0x21, 0x00


	//----- nvinfo : EIATTR_KPARAM_INFO
	.align		4
.L_81:
        /*0058*/ 	.byte	0x04, 0x17
        /*005a*/ 	.short	(.L_83 - .L_82)
.L_82:
        /*005c*/ 	.word	0x00000000
        /*0060*/ 	.short	0x0002
        /*0062*/ 	.short	0x0010
        /*0064*/ 	.byte	0x00, 0xf5, 0x21, 0x00


	//----- nvinfo : EIATTR_KPARAM_INFO
	.align		4
.L_83:
        /*0068*/ 	.byte	0x04, 0x17
        /*006a*/ 	.short	(.L_85 - .L_84)
.L_84:
        /*006c*/ 	.word	0x00000000
        /*0070*/ 	.short	0x0001
        /*0072*/ 	.short	0x0008
        /*0074*/ 	.byte	0x00, 0xf5, 0x21, 0x00


	//----- nvinfo : EIATTR_KPARAM_INFO
	.align		4
.L_85:
        /*0078*/ 	.byte	0x04, 0x17
        /*007a*/ 	.short	(.L_87 - .L_86)
.L_86:
        /*007c*/ 	.word	0x00000000
        /*0080*/ 	.short	0x0000
        /*0082*/ 	.short	0x0000
        /*0084*/ 	.byte	0x00, 0xf5, 0x21, 0x00


	//----- nvinfo : EIATTR_SPARSE_MMA_MASK
	.align		4
.L_87:
        /*0088*/ 	.byte	0x03, 0x50
        /*008a*/ 	.short	0x0000


	//----- nvinfo : EIATTR_MAXREG_COUNT
	.align		4
        /*008c*/ 	.byte	0x03, 0x1b
        /*008e*/ 	.short	0x00ff


	//----- nvinfo : EIATTR_NUM_BARRIERS
	.align		4
        /*0090*/ 	.byte	0x02, 0x4c
        /*0092*/ 	.byte	0x01
	.zero		1


	//----- nvinfo : EIATTR_MERCURY_ISA_VERSION
	.align		4
        /*0094*/ 	.byte	0x03, 0x5f
        /*0096*/ 	.short	0x0101


	//----- nvinfo : EIATTR_VRC_CTA_INIT_COUNT
	.align		4
        /*0098*/ 	.byte	0x02, 0x4a
	.zero		1
	.zero		1


	//----- nvinfo : EIATTR_EXIT_INSTR_OFFSETS
	.align		4
        /*009c*/ 	.byte	0x04, 0x1c
        /*009e*/ 	.short	(.L_89 - .L_88)


	//   ....[0]....
.L_88:
        /*00a0*/ 	.word	0x00000040


	//   ....[1]....
        /*00a4*/ 	.word	0x000000c0


	//   ....[2]....
        /*00a8*/ 	.word	0x000002e0


	//   ....[3]....
        /*00ac*/ 	.word	0x00000340


	//   ....[4]....
        /*00b0*/ 	.word	0x00000530


	//   ....[5]....
        /*00b4*/ 	.word	0x00000940


	//   ....[6]....
        /*00b8*/ 	.word	0x000009a0


	//----- nvinfo : EIATTR_CRS_STACK_SIZE
	.align		4
.L_89:
        /*00bc*/ 	.byte	0x04, 0x1e
        /*00be*/ 	.short	(.L_91 - .L_90)
.L_90:
        /*00c0*/ 	.word	0x00000000


	//----- nvinfo : EIATTR_CBANK_PARAM_SIZE
	.align		4
.L_91:
        /*00c4*/ 	.byte	0x03, 0x19
        /*00c6*/ 	.short	0x0038


	//----- nvinfo : EIATTR_PARAM_CBANK
	.align		4
        /*00c8*/ 	.byte	0x04, 0x0a
        /*00ca*/ 	.short	(.L_93 - .L_92)
	.align		4
.L_92:
        /*00cc*/ 	.word	index@(.nv.constant0.fwma_batch_f32)
        /*00d0*/ 	.short	0x0380
        /*00d2*/ 	.short	0x0038


	//----- nvinfo : EIATTR_SW_WAR
	.align		4
.L_93:
        /*00d4*/ 	.byte	0x04, 0x36
        /*00d6*/ 	.short	(.L_95 - .L_94)
.L_94:
        /*00d8*/ 	.word	0x00000008
.L_95:


//--------------------- .nv.callgraph             --------------------------
	.section	.nv.callgraph,"",@"SHT_CUDA_CALLGRAPH"
	.align	4
	.sectionentsize	8
	.align		4
        /*0000*/ 	.word	0x00000000
	.align		4
        /*0004*/ 	.word	0xffffffff
	.align		4
        /*0008*/ 	.word	0x00000000
	.align		4
        /*000c*/ 	.word	0xfffffffe
	.align		4
        /*0010*/ 	.word	0x00000000
	.align		4
        /*0014*/ 	.word	0xfffffffd
	.align		4
        /*0018*/ 	.word	0x00000000
	.align		4
        /*001c*/ 	.word	0xfffffffc


//--------------------- .text.fwma_many_series_one_param_f32 --------------------------
	.section	.text.fwma_many_series_one_param_f32,"ax",@progbits
	.align	128
        .global         fwma_many_series_one_param_f32
        .type           fwma_many_series_one_param_f32,@function
        .size           fwma_many_series_one_param_f32,(.L_x_81 - fwma_many_series_one_param_f32)
        .other          fwma_many_series_one_param_f32,@"STO_CUDA_ENTRY STV_DEFAULT"
fwma_many_series_one_param_f32:
.text.fwma_many_series_one_param_f32:
[----:B------:R-:W-:Y:S01]  /*0000*/  LDC R1, c[0x0][0x37c] ;  /* 0x0000df00ff017b82 */ /* 0x000fe20000000800 */
[----:B------:R-:W0:Y:S07]  /*0010*/  S2R R11, SR_TID.X ;  /* 0x00000000000b7919 */ /* 0x000e2e0000002100 */
[----:B------:R-:W0:Y:S01]  /*0020*/  LDC R4, c[0x0][0x390] ;  /* 0x0000e400ff047b82 */ /* 0x000e220000000800 */
[----:B------:R-:W1:Y:S01]  /*0030*/  LDCU.64 UR6, c[0x0][0x358] ;  /* 0x00006b00ff0677ac */ /* 0x000e620008000a00 */
[----:B------:R-:W-:Y:S01]  /*0040*/  BSSY.RECONVERGENT B0, `(.L_x_0) ;  /* 0x0000011000007945 */ /* 0x000fe20003800200 */
[----:B------:R-:W2:Y:S01]  /*0050*/  S2R R10, SR_CTAID.X ;  /* 0x00000000000a7919 */ /* 0x000ea20000002500 */
[----:B0-----:R-:W-:-:S13]  /*0060*/  ISETP.GE.AND P0, PT, R11, R4, PT ;  /* 0x000000040b00720c */ /* 0x001fda0003f06270 */
[----:B-12---:R-:W-:Y:S05]  /*0070*/  @P0 BRA `(.L_x_1) ;  /* 0x0000000000340947 */ /* 0x006fea0003800000 */
[----:B------:R-:W0:Y:S01]  /*0080*/  S2R R3, SR_CgaCtaId ;  /* 0x0000000000037919 */ /* 0x000e220000008800 */
[----:B------:R-:W1:Y:S01]  /*0090*/  LDC R8, c[0x0][0x360] ;  /* 0x0000d800ff087b82 */ /* 0x000e620000000800 */
[----:B------:R-:W-:Y:S02]  /*00a0*/  MOV R0, 0x400 ;  /* 0x0000040000007802 */ /* 0x000fe40000000f00 */
[----:B------:R-:W-:-:S05]  /*00b0*/  MOV R5, R11 ;  /* 0x0000000b00057202 */ /* 0x000fca0000000f00 */
[----:B------:R-:W2:Y:S01]  /*00c0*/  LDC.64 R6, c[0x0][0x388] ;  /* 0x0000e200ff067b82 */ /* 0x000ea20000000a00 */
[----:B0-----:R-:W-:-:S07]  /*00d0*/  LEA R0, R3, R0, 0x18 ;  /* 0x0000000003007211 */ /* 0x001fce00078ec0ff */
.L_x_2:
[----:B0-2---:R-:W-:-:S06]  /*00e0*/  IMAD.WIDE R2, R5, 0x4, R6 ;  /* 0x0000000405027825 */ /* 0x005fcc00078e0206 */
[----:B------:R-:W2:Y:S01]  /*00f0*/  LDG.E.CONSTANT R2, desc[UR6][R2.64] ;  /* 0x0000000602027981 */ /* 0x000ea2000c1e9900 */
[----:B------:R-:W-:Y:S02]  /*0100*/  LEA R9, R5, R0, 0x2 ;  /* 0x0000000005097211 */ /* 0x000fe400078e10ff */
[----:B-1----:R-:W-:-:S04]  /*0110*/  IADD3 R5, PT, PT, R8, R5, RZ ;  /* 0x0000000508057210 */ /* 0x002fc80007ffe0ff */
[----:B------:R-:W-:Y:S01]  /*0120*/  ISETP.GE.AND P0, PT, R5, R4, PT ;  /* 0x000000040500720c */ /* 0x000fe20003f06270 */
[----:B--2---:R0:W-:-:S12]  /*0130*/  STS [R9], R2 ;  /* 0x0000000209007388 */ /* 0x0041d80000000800 */
[----:B------:R-:W-:Y:S05]  /*0140*/  @!P0 BRA `(.L_x_2) ;  /* 0xfffffffc00e48947 */ /* 0x000fea000383ffff */
.L_x_1:
[----:B------:R-:W-:Y:S05]  /*0150*/  BSYNC.RECONVERGENT B0 ;  /* 0x0000000000007941 */ /* 0x000fea0003800200 */
.L_x_0:
[----:B------:R-:W1:Y:S08]  /*0160*/  S2UR UR4, SR_CTAID.Y ;  /* 0x00000000000479c3 */ /* 0x000e700000002600 */
[----:B------:R-:W-:Y:S01]  /*0170*/  BAR.SYNC.DEFER_BLOCKING 0x0 ;  /* 0x0000000000007b1d */ /* 0x000fe20000010000 */
[----:B------:R-:W-:Y:S02]  /*0180*/  ISETP.GE.AND P0, PT, R4, 0x1, PT ;  /* 0x000000010400780c */ /* 0x000fe40003f06270 */
[----:B------:R-:W-:-:S02]  /*0190*/  SHF.L.U32 R5, R10, 0x2, RZ ;  /* 0x000000020a057819 */ /* 0x000fc400000006ff */
[----:B------:R-:W-:-:S03]  /*01a0*/  IADD3 R3, PT, PT, R4, -0x1, RZ ;  /* 0xffffffff04037810 */ /* 0x000fc60007ffe0ff */
[----:B------:R-:W1:Y:S08]  /*01b0*/  LDC R0, c[0x0][0x360] ;  /* 0x0000d800ff007b82 */ /* 0x000e700000000800 */
[----:B------:R-:W2:Y:S01]  /*01c0*/  LDC.64 R16, c[0x0][0x3a0] ;  /* 0x0000e800ff107b82 */ /* 0x000ea20000000a00 */
[----:B-1----:R-:W-:-:S04]  /*01d0*/  IMAD R7, R0, UR4, R11 ;  /* 0x0000000400077c24 */ /* 0x002fc8000f8e020b */
[----:B--2---:R-:W-:Y:S01]  /*01e0*/  IMAD.WIDE.U32 R16, R7, 0x4, R16 ;  /* 0x0000000407107825 */ /* 0x004fe200078e0010 */
[----:B------:R-:W-:Y:S06]  /*01f0*/  @!P0 BRA `(.L_x_3) ;  /* 0x0000001800e88947 */ /* 0x000fec0003800000 */
[----:B------:R-:W0:Y:S02]  /*0200*/  LDCU UR4, c[0x0][0x398] ;  /* 0x00007300ff0477ac */ /* 0x000e240008000800 */
[----:B0-----:R-:W-:-:S04]  /*0210*/  VIMNMX R2, PT, PT, R5, UR4, !PT ;  /* 0x0000000405027c48 */ /* 0x001fc8000ffe0100 */
[----:B------:R-:W-:-:S04]  /*0220*/  IADD3 R2, PT, PT, -R5, R2, RZ ;  /* 0x0000000205027210 */ /* 0x000fc80007ffe1ff */
[----:B------:R-:W-:-:S13]  /*0230*/  ISETP.NE.AND P0, PT, R2, RZ, PT ;  /* 0x000000ff0200720c */ /* 0x000fda0003f05270 */
[----:B------:R-:W-:Y:S05]  /*0240*/  @!P0 EXIT ;  /* 0x000000000000894d */ /* 0x000fea0003800000 */
[----:B------:R-:W0:Y:S01]  /*0250*/  LDC R0, c[0x0][0x394] ;  /* 0x0000e500ff007b82 */ /* 0x000e220000000800 */
[----:B------:R-:W-:Y:S01]  /*0260*/  BSSY.RECONVERGENT B0, `(.L_x_4) ;  /* 0x000006b000007945 */ /* 0x000fe20003800200 */
[----:B0-----:R-:W-:-:S13]  /*0270*/  ISETP.GE.AND P0, PT, R7, R0, PT ;  /* 0x000000000700720c */ /* 0x001fda0003f06270 */
[----:B------:R-:W-:Y:S05]  /*0280*/  @P0 BRA `(.L_x_5) ;  /* 0x0000000400a00947 */ /* 0x000fea0003800000 */
[----:B------:R-:W2:Y:S02]  /*0290*/  LDG.E.CONSTANT R6, desc[UR6][R16.64] ;  /* 0x0000000610067981 */ /* 0x000ea4000c1e9900 */
[----:B--2---:R-:W-:-:S04]  /*02a0*/  IADD3 R6, PT, PT, R3, R6, RZ ;  /* 0x0000000603067210 */ /* 0x004fc80007ffe0ff */
[C---:B------:R-:W-:Y:S01]  /*02b0*/  ISETP.GE.AND P1, PT, R5.reuse, R6, PT ;  /* 0x000000060500720c */ /* 0x040fe20003f26270 */
[----:B------:R-:W-:-:S12]  /*02c0*/  IMAD R6, R5, R0, R7 ;  /* 0x0000000005067224 */ /* 0x000fd800078e0207 */
[----:B------:R-:W-:Y:S05]  /*02d0*/  @!P1 BRA `(.L_x_6) ;  /* 0x00000004007c9947 */ /* 0x000fea0003800000 */
[C---:B------:R-:W-:Y:S01]  /*02e0*/  ISETP.GE.U32.AND P2, PT, R4.reuse, 0x8, PT ;  /* 0x000000080400780c */ /* 0x040fe20003f46070 */
[----:B------:R-:W-:Y:S01]  /*02f0*/  HFMA2 R15, -RZ, RZ, 0, 0 ;  /* 0x00000000ff0f7431 */ /* 0x000fe200000001ff */
[----:B------:R-:W-:Y:S02]  /*0300*/  LOP3.LUT R18, R4, 0x7, RZ, 0xc0, !PT ;  /* 0x0000000704127812 */ /* 0x000fe400078ec0ff */
[----:B------:R-:W-:Y:S02]  /*0310*/  MOV R22, RZ ;  /* 0x000000ff00167202 */ /* 0x000fe40000000f00 */
[----:B------:R-:W-:-:S07]  /*0320*/  ISETP.NE.AND P1, PT, R18, RZ, PT ;  /* 0x000000ff1200720c */ /* 0x000fce0003f25270 */
[----:B------:R-:W-:Y:S06]  /*0330*/  @!P2 BRA `(.L_x_7) ;  /* 0x0000000000a8a947 */ /* 0x000fec0003800000 */
[----:B------:R-:W0:Y:S01]  /*0340*/  S2UR UR5, SR_CgaCtaId ;  /* 0x00000000000579c3 */ /* 0x000e220000008800 */
[----:B------:R-:W-:Y:S01]  /*0350*/  IADD3 R9, PT, PT, R5, -R4, RZ ;  /* 0x8000000405097210 */ /* 0x000fe20007ffe0ff */
[----:B------:R-:W-:Y:S01]  /*0360*/  UMOV UR4, 0x400 ;  /* 0x0000040000047882 */ /* 0x000fe20000000000 */
[----:B------:R-:W-:Y:S02]  /*0370*/  LOP3.LUT R22, R4, 0x7ffffff8, RZ, 0xc0, !PT ;  /* 0x7ffffff804167812 */ /* 0x000fe400078ec0ff */
[----:B------:R-:W-:Y:S01]  /*0380*/  MOV R15, RZ ;  /* 0x000000ff000f7202 */ /* 0x000fe20000000f00 */
[----:B------:R-:W-:Y:S01]  /*0390*/  IMAD R8, R9, R0, R0 ;  /* 0x0000000009087224 */ /* 0x000fe200078e0200 */
[----:B------:R-:W-:-:S04]  /*03a0*/  IADD3 R19, PT, PT, -R22, RZ, RZ ;  /* 0x000000ff16137210 */ /* 0x000fc80007ffe1ff */
[----:B------:R-:W-:Y:S01]  /*03b0*/  IADD3 R23, PT, PT, R7, R8, RZ ;  /* 0x0000000807177210 */ /* 0x000fe20007ffe0ff */
[----:B0-----:R-:W-:-:S04]  /*03c0*/  ULEA UR4, UR5, UR4, 0x18 ;  /* 0x0000000405047291 */ /* 0x001fc8000f8ec0ff */
[----:B------:R-:W-:-:S12]  /*03d0*/  UIADD3 UR4, UPT, UPT, UR4, 0x10, URZ ;  /* 0x0000001004047890 */ /* 0x000fd8000fffe0ff */
.L_x_8:
[----:B------:R-:W0:Y:S01]  /*03e0*/  LDC.64 R28, c[0x0][0x380] ;  /* 0x0000e000ff1c7b82 */ /* 0x000e220000000a00 */
[----:B------:R-:W1:Y:S01]  /*03f0*/  LDS.128 R8, [UR4+-0x10] ;  /* 0xfffff004ff087984 */ /* 0x000e620008000c00 */
[----:B0-----:R-:W-:-:S05]  /*0400*/  IMAD.WIDE R28, R23, 0x4, R28 ;  /* 0x00000004171c7825 */ /* 0x001fca00078e021c */
[----:B------:R-:W1:Y:S01]  /*0410*/  LDG.E.CONSTANT R14, desc[UR6][R28.64] ;  /* 0x000000061c0e7981 */ /* 0x000e62000c1e9900 */
[----:B------:R-:W-:-:S04]  /*0420*/  IMAD.WIDE R12, R0, 0x4, R28 ;  /* 0x00000004000c7825 */ /* 0x000fc800078e021c */
[C---:B------:R-:W-:Y:S02]  /*0430*/  IMAD.WIDE R24, R0.reuse, 0x4, R12 ;  /* 0x0000000400187825 */ /* 0x040fe400078e020c */
[----:B------:R-:W2:Y:S04]  /*0440*/  LDG.E.CONSTANT R12, desc[UR6][R12.64] ;  /* 0x000000060c0c7981 */ /* 0x000ea8000c1e9900 */
[----:B------:R0:W3:Y:S01]  /*0450*/  LDG.E.CONSTANT R13, desc[UR6][R24.64] ;  /* 0x00000006180d7981 */ /* 0x0000e2000c1e9900 */
[----:B------:R-:W-:-:S04]  /*0460*/  IMAD.WIDE R26, R0, 0x4, R24 ;  /* 0x00000004001a7825 */ /* 0x000fc800078e0218 */
[C---:B0-----:R-:W-:Y:S02]  /*0470*/  IMAD.WIDE R24, R0.reuse, 0x4, R26 ;  /* 0x0000000400187825 */ /* 0x041fe400078e021a */
[----:B------:R-:W4:Y:S02]  /*0480*/  LDG.E.CONSTANT R26, desc[UR6][R26.64] ;  /* 0x000000061a1a7981 */ /* 0x000f24000c1e9900 */
[----:B------:R-:W-:-:S05]  /*0490*/  IMAD.WIDE R20, R0, 0x4, R24 ;  /* 0x0000000400147825 */ /* 0x000fca00078e0218 */
[----:B------:R0:W5:Y:S04]  /*04a0*/  LDG.E.CONSTANT R28, desc[UR6][R20.64] ;  /* 0x00000006141c7981 */ /* 0x000168000c1e9900 */
[----:B------:R0:W5:Y:S02]  /*04b0*/  LDG.E.CONSTANT R27, desc[UR6][R24.64] ;  /* 0x00000006181b7981 */ /* 0x000164000c1e9900 */
[----:B0-----:R-:W-:-:S05]  /*04c0*/  IMAD.WIDE R20, R0, 0x4, R20 ;  /* 0x0000000400147825 */ /* 0x001fca00078e0214 */
[----:B------:R-:W5:Y:S01]  /*04d0*/  LDG.E.CONSTANT R29, desc[UR6][R20.64] ;  /* 0x00000006141d7981 */ /* 0x000f62000c1e9900 */
[----:B------:R-:W-:-:S04]  /*04e0*/  IMAD.WIDE R24, R0, 0x4, R20 ;  /* 0x0000000400187825 */ /* 0x000fc800078e0214 */
[----:B-1----:R-:W-:Y:S02]  /*04f0*/  FFMA R14, R14, R8, R15 ;  /* 0x000000080e0e7223 */ /* 0x002fe4000000000f */
[----:B------:R-:W5:Y:S02]  /*0500*/  LDG.E.CONSTANT R8, desc[UR6][R24.64] ;  /* 0x0000000618087981 */ /* 0x000f64000c1e9900 */
[----:B--2---:R-:W-:-:S04]  /*0510*/  FFMA R9, R9, R12, R14 ;  /* 0x0000000c09097223 */ /* 0x004fc8000000000e */
[----:B---3--:R-:W-:Y:S02]  /*0520*/  FFMA R10, R10, R13, R9 ;  /* 0x0000000d0a0a7223 */ /* 0x008fe40000000009 */
[----:B------:R-:W5:Y:S01]  /*0530*/  LDS.128 R12, [UR4] ;  /* 0x00000004ff0c7984 */ /* 0x000f620008000c00 */
[----:B------:R-:W-:-:S04]  /*0540*/  IADD3 R19, PT, PT, R19, 0x8, RZ ;  /* 0x0000000813137810 */ /* 0x000fc80007ffe0ff */
[----:B------:R-:W-:Y:S01]  /*0550*/  ISETP.NE.AND P2, PT, R19, RZ, PT ;  /* 0x000000ff1300720c */ /* 0x000fe20003f45270 */
[----:B----4-:R-:W-:Y:S01]  /*0560*/  FFMA R10, R11, R26, R10 ;  /* 0x0000001a0b0a7223 */ /* 0x010fe2000000000a */
[----:B------:R-:W-:Y:S01]  /*0570*/  UIADD3 UR4, UPT, UPT, UR4, 0x20, URZ ;  /* 0x0000002004047890 */ /* 0x000fe2000fffe0ff */
[----:B------:R-:W-:Y:S02]  /*0580*/  LEA R23, R0, R23, 0x3 ;  /* 0x0000001700177211 */ /* 0x000fe400078e18ff */
[----:B-----5:R-:W-:-:S04]  /*0590*/  FFMA R10, R27, R12, R10 ;  /* 0x0000000c1b0a7223 */ /* 0x020fc8000000000a */
[----:B------:R-:W-:-:S04]  /*05a0*/  FFMA R13, R13, R28, R10 ;  /* 0x0000001c0d0d7223 */ /* 0x000fc8000000000a */
[----:B------:R-:W-:-:S04]  /*05b0*/  FFMA R14, R14, R29, R13 ;  /* 0x0000001d0e0e7223 */ /* 0x000fc8000000000d */
[----:B------:R-:W-:Y:S01]  /*05c0*/  FFMA R15, R15, R8, R14 ;  /* 0x000000080f0f7223 */ /* 0x000fe2000000000e */
[----:B------:R-:W-:Y:S06]  /*05d0*/  @P2 BRA `(.L_x_8) ;  /* 0xfffffffc00802947 */ /* 0x000fec000383ffff */
.L_x_7:
[----:B------:R-:W-:Y:S05]  /*05e0*/  @!P1 BRA `(.L_x_9) ;  /* 0x0000000000a89947 */ /* 0x000fea0003800000 */
[----:B------:R-:W0:Y:S01]  /*05f0*/  LDC.64 R12, c[0x0][0x380] ;  /* 0x0000e000ff0c7b82 */ /* 0x000e220000000a00 */
[----:B------:R-:W-:-:S05]  /*0600*/  IADD3 R9, PT, PT, R22, -R4, R5 ;  /* 0x8000000416097210 */ /* 0x000fca0007ffe005 */
[----:B------:R-:W-:-:S05]  /*0610*/  IMAD R8, R9, R0, R0 ;  /* 0x0000000009087224 */ /* 0x000fca00078e0200 */
[----:B------:R-:W-:-:S05]  /*0620*/  IADD3 R9, PT, PT, R7, R8, RZ ;  /* 0x0000000807097210 */ /* 0x000fca0007ffe0ff */
[----:B0-----:R-:W-:-:S05]  /*0630*/  IMAD.WIDE R12, R9, 0x4, R12 ;  /* 0x00000004090c7825 */ /* 0x001fca00078e020c */
[----:B------:R-:W2:Y:S01]  /*0640*/  LDG.E.CONSTANT R14, desc[UR6][R12.64] ;  /* 0x000000060c0e7981 */ /* 0x000ea2000c1e9900 */
[----:B------:R-:W-:Y:S02]  /*0650*/  MOV R8, 0x400 ;  /* 0x0000040000087802 */ /* 0x000fe40000000f00 */
[----:B------:R-:W-:Y:S01]  /*0660*/  ISETP.NE.AND P1, PT, R18, 0x1, PT ;  /* 0x000000011200780c */ /* 0x000fe20003f25270 */
[----:B------:R-:W0:Y:S02]  /*0670*/  S2R R9, SR_CgaCtaId ;  /* 0x0000000000097919 */ /* 0x000e240000008800 */
[----:B0-----:R-:W-:-:S04]  /*0680*/  LEA R9, R9, R8, 0x18 ;  /* 0x0000000809097211 */ /* 0x001fc800078ec0ff */
[----:B------:R-:W-:-:S05]  /*0690*/  LEA R22, R22, R9, 0x2 ;  /* 0x0000000916167211 */ /* 0x000fca00078e10ff */
[----:B------:R-:W2:Y:S02]  /*06a0*/  LDS.128 R8, [R22] ;  /* 0x0000000016087984 */ /* 0x000ea40000000c00 */
[----:B--2---:R-:W-:Y:S01]  /*06b0*/  FFMA R15, R14, R8, R15 ;  /* 0x000000080e0f7223 */ /* 0x004fe2000000000f */
[----:B------:R-:W-:Y:S06]  /*06c0*/  @!P1 BRA `(.L_x_9) ;  /* 0x0000000000709947 */ /* 0x000fec0003800000 */
[----:B------:R-:W-:-:S05]  /*06d0*/  IMAD.WIDE R12, R0, 0x4, R12 ;  /* 0x00000004000c7825 */ /* 0x000fca00078e020c */
[----:B------:R-:W2:Y:S01]  /*06e0*/  LDG.E.CONSTANT R8, desc[UR6][R12.64] ;  /* 0x000000060c087981 */ /* 0x000ea2000c1e9900 */
[----:B------:R-:W-:Y:S01]  /*06f0*/  ISETP.NE.AND P1, PT, R18, 0x2, PT ;  /* 0x000000021200780c */ /* 0x000fe20003f25270 */
[----:B--2---:R-:W-:-:S12]  /*0700*/  FFMA R15, R8, R9, R15 ;  /* 0x00000009080f7223 */ /* 0x004fd8000000000f */
[----:B------:R-:W-:Y:S05]  /*0710*/  @!P1 BRA `(.L_x_9) ;  /* 0x00000000005c9947 */ /* 0x000fea0003800000 */
        /* <DEDUP_REMOVED lines=10> */
[----:B------:R-:W-:Y:S01]  /*07c0*/  IMAD.WIDE R12, R0, 0x4, R12 ;  /* 0x00000004000c7825 */ /* 0x000fe200078e020c */
[----:B------:R-:W0:Y:S04]  /*07d0*/  LDS.128 R8, [R22+0x10] ;  /* 0x0000100016087984 */ /* 0x000e280000000c00 */
[----:B------:R-:W0:Y:S01]  /*07e0*/  LDG.E.CONSTANT R14, desc[UR6][R12.64] ;  /* 0x000000060c0e7981 */ /* 0x000e22000c1e9900 */
[----:B------:R-:W-:Y:S01]  /*07f0*/  ISETP.NE.AND P1, PT, R18, 0x5, PT ;  /* 0x000000051200780c */ /* 0x000fe20003f25270 */
[----:B0-----:R-:W-:-:S12]  /*0800*/  FFMA R15, R14, R8, R15 ;  /* 0x000000080e0f7223 */ /* 0x001fd8000000000f */
[----:B------:R-:W-:Y:S05]  /*0810*/  @!P1 BRA `(.L_x_9) ;  /* 0x00000000001c9947 */ /* 0x000fea0003800000 */
[----:B------:R-:W-:Y:S01]  /*0820*/  ISETP.NE.AND P1, PT, R18, 0x6, PT ;  /* 0x000000061200780c */ /* 0x000fe20003f25270 */
[----:B------:R-:W-:-:S12]  /*0830*/  IMAD.WIDE R18, R0, 0x4, R12 ;  /* 0x0000000400127825 */ /* 0x000fd800078e020c */
[----:B------:R-:W-:Y:S02]  /*0840*/  @P1 IMAD.WIDE R12, R0, 0x4, R18 ;  /* 0x00000004000c1825 */ /* 0x000fe400078e0212 */
[----:B------:R-:W2:Y:S04]  /*0850*/  LDG.E.CONSTANT R18, desc[UR6][R18.64] ;  /* 0x0000000612127981 */ /* 0x000ea8000c1e9900 */
[----:B------:R-:W3:Y:S01]  /*0860*/  @P1 LDG.E.CONSTANT R12, desc[UR6][R12.64] ;  /* 0x000000060c0c1981 */ /* 0x000ee2000c1e9900 */
[----:B--2---:R-:W-:-:S04]  /*0870*/  FFMA R15, R18, R9, R15 ;  /* 0x00000009120f7223 */ /* 0x004fc8000000000f */
[----:B---3--:R-:W-:-:S07]  /*0880*/  @P1 FFMA R15, R12, R10, R15 ;  /* 0x0000000a0c0f1223 */ /* 0x008fce000000000f */
.L_x_9:
[----:B------:R-:W0:Y:S02]  /*0890*/  LDC.64 R8, c[0x0][0x3a8] ;  /* 0x0000ea00ff087b82 */ /* 0x000e240000000a00 */
[----:B0-----:R-:W-:-:S05]  /*08a0*/  IMAD.WIDE R8, R6, 0x4, R8 ;  /* 0x0000000406087825 */ /* 0x001fca00078e0208 */
[----:B------:R1:W-:Y:S01]  /*08b0*/  STG.E desc[UR6][R8.64], R15 ;  /* 0x0000000f08007986 */ /* 0x0003e2000c101906 */
[----:B------:R-:W-:Y:S05]  /*08c0*/  BRA `(.L_x_5) ;  /* 0x0000000000107947 */ /* 0x000fea0003800000 */
.L_x_6:
[----:B------:R-:W0:Y:S01]  /*08d0*/  LDC.64 R8, c[0x0][0x3a8] ;  /* 0x0000ea00ff087b82 */ /* 0x000e220000000a00 */
[----:B------:R-:W-:Y:S01]  /*08e0*/  MOV R11, 0x7fffffff ;  /* 0x7fffffff000b7802 */ /* 0x000fe20000000f00 */
[----:B0-----:R-:W-:-:S05]  /*08f0*/  IMAD.WIDE R8, R6, 0x4, R8 ;  /* 0x0000000406087825 */ /* 0x001fca00078e0208 */
[----:B------:R0:W-:Y:S02]  /*0900*/  STG.E desc[UR6][R8.64], R11 ;  /* 0x0000000b08007986 */ /* 0x0001e4000c101906 */
.L_x_5:
[----:B------:R-:W-:Y:S05]  /*0910*/  BSYNC.RECONVERGENT B0 ;  /* 0x0000000000007941 */ /* 0x000fea0003800200 */
.L_x_4:
[----:B------:R-:W-:-:S13]  /*0920*/  ISETP.NE.AND P1, PT, R2, 0x1, PT ;  /* 0x000000010200780c */ /* 0x000fda0003f25270 */
[----:B------:R-:W-:Y:S05]  /*0930*/  @!P1 EXIT ;  /* 0x000000000000994d */ /* 0x000fea0003800000 */
[----:B------:R-:W-:Y:S04]  /*0940*/  BSSY.RECONVERGENT B0, `(.L_x_10) ;  /* 0x000006b000007945 */ /* 0x000fe80003800200 */
[----:B------:R-:W-:Y:S05]  /*0950*/  @P0 BRA `(.L_x_11) ;  /* 0x0000000400a40947 */ /* 0x000fea0003800000 */
[----:B------:R-:W2:Y:S01]  /*0960*/  LDG.E.CONSTANT R6, desc[UR6][R16.64] ;  /* 0x0000000610067981 */ /* 0x000ea2000c1e9900 */
[----:B01----:R-:W-:Y:S02]  /*0970*/  IADD3 R9, PT, PT, R5, 0x1, RZ ;  /* 0x0000000105097810 */ /* 0x003fe40007ffe0ff */
[----:B--2---:R-:W-:-:S04]  /*0980*/  IADD3 R6, PT, PT, R3, R6, RZ ;  /* 0x0000000603067210 */ /* 0x004fc80007ffe0ff */
[C---:B------:R-:W-:Y:S01]  /*0990*/  ISETP.GE.AND P1, PT, R9.reuse, R6, PT ;  /* 0x000000060900720c */ /* 0x040fe20003f26270 */
[----:B------:R-:W-:-:S12]  /*09a0*/  IMAD R6, R9, R0, R7 ;  /* 0x0000000009067224 */ /* 0x000fd800078e0207 */
[----:B------:R-:W-:Y:S05]  /*09b0*/  @!P1 BRA `(.L_x_12) ;  /* 0x00000004007c9947 */ /* 0x000fea0003800000 */
[C---:B------:R-:W-:Y:S01]  /*09c0*/  ISETP.GE.U32.AND P2, PT, R4.reuse, 0x8, PT ;  /* 0x000000080400780c */ /* 0x040fe20003f46070 */
[----:B------:R-:W-:Y:S01]  /*09d0*/  HFMA2 R15, -RZ, RZ, 0, 0 ;  /* 0x00000000ff0f7431 */ /* 0x000fe200000001ff */
[----:B------:R-:W-:Y:S02]  /*09e0*/  LOP3.LUT R18, R4, 0x7, RZ, 0xc0, !PT ;  /* 0x0000000704127812 */ /* 0x000fe400078ec0ff */
[----:B------:R-:W-:Y:S02]  /*09f0*/  IADD3 R20, PT, PT, R9, -R4, RZ ;  /* 0x8000000409147210 */ /* 0x000fe40007ffe0ff */
[----:B------:R-:W-:Y:S02]  /*0a00*/  ISETP.NE.AND P1, PT, R18, RZ, PT ;  /* 0x000000ff1200720c */ /* 0x000fe40003f25270 */
[----:B------:R-:W-:-:S05]  /*0a10*/  MOV R27, RZ ;  /* 0x000000ff001b7202 */ /* 0x000fca0000000f00 */
[----:B------:R-:W-:Y:S06]  /*0a20*/  @!P2 BRA `(.L_x_13) ;  /* 0x0000000000a4a947 */ /* 0x000fec0003800000 */
[----:B------:R-:W0:Y:S01]  /*0a30*/  S2UR UR5, SR_CgaCtaId ;  /* 0x00000000000579c3 */ /* 0x000e220000008800 */
[----:B------:R-:W-:Y:S01]  /*0a40*/  IADD3 R21, PT, PT, R20, 0x1, RZ ;  /* 0x0000000114157810 */ /* 0x000fe20007ffe0ff */
[----:B------:R-:W-:Y:S01]  /*0a50*/  UMOV UR4, 0x400 ;  /* 0x0000040000047882 */ /* 0x000fe20000000000 */
[----:B------:R-:W-:Y:S02]  /*0a60*/  LOP3.LUT R27, R4, 0x7ffffff8, RZ, 0xc0, !PT ;  /* 0x7ffffff8041b7812 */ /* 0x000fe400078ec0ff */
[----:B------:R-:W-:Y:S01]  /*0a70*/  MOV R15, RZ ;  /* 0x000000ff000f7202 */ /* 0x000fe20000000f00 */
[----:B------:R-:W-:Y:S01]  /*0a80*/  IMAD R21, R21, R0, R7 ;  /* 0x0000000015157224 */ /* 0x000fe200078e0207 */
[----:B------:R-:W-:Y:S01]  /*0a90*/  IADD3 R19, PT, PT, -R27, RZ, RZ ;  /* 0x000000ff1b137210 */ /* 0x000fe20007ffe1ff */
[----:B0-----:R-:W-:-:S04]  /*0aa0*/  ULEA UR4, UR5, UR4, 0x18 ;  /* 0x0000000405047291 */ /* 0x001fc8000f8ec0ff */
[----:B------:R-:W-:-:S12]  /*0ab0*/  UIADD3 UR4, UPT, UPT, UR4, 0x10, URZ ;  /* 0x0000001004047890 */ /* 0x000fd8000fffe0ff */
.L_x_14:
        /* <DEDUP_REMOVED lines=9> */
[----:B0-----:R-:W-:-:S05]  /*0b50*/  IMAD.WIDE R24, R0, 0x4, R22 ;  /* 0x0000000400187825 */ /* 0x001fca00078e0216 */
[----:B------:R-:W4:Y:S01]  /*0b60*/  LDG.E.CONSTANT R29, desc[UR6][R24.64] ;  /* 0x00000006181d7981 */ /* 0x000f22000c1e9900 */
[----:B-1----:R-:W-:-:S03]  /*0b70*/  FFMA R14, R14, R8, R15 ;  /* 0x000000080e0e7223 */ /* 0x002fc6000000000f */
[----:B------:R0:W5:Y:S02]  /*0b80*/  LDG.E.CONSTANT R8, desc[UR6][R22.64] ;  /* 0x0000000616087981 */ /* 0x000164000c1e9900 */
[----:B0-----:R-:W-:-:S05]  /*0b90*/  IMAD.WIDE R22, R0, 0x4, R24 ;  /* 0x0000000400167825 */ /* 0x001fca00078e0218 */
[----:B------:R0:W4:Y:S02]  /*0ba0*/  LDG.E.CONSTANT R26, desc[UR6][R22.64] ;  /* 0x00000006161a7981 */ /* 0x000124000c1e9900 */
[----:B0-----:R-:W-:-:S05]  /*0bb0*/  IMAD.WIDE R22, R0, 0x4, R22 ;  /* 0x0000000400167825 */ /* 0x001fca00078e0216 */
[----:B------:R-:W4:Y:S01]  /*0bc0*/  LDG.E.CONSTANT R28, desc[UR6][R22.64] ;  /* 0x00000006161c7981 */ /* 0x000f22000c1e9900 */
[----:B------:R-:W-:-:S06]  /*0bd0*/  IMAD.WIDE R24, R0, 0x4, R22 ;  /* 0x0000000400187825 */ /* 0x000fcc00078e0216 */
[----:B------:R-:W4:Y:S01]  /*0be0*/  LDG.E.CONSTANT R24, desc[UR6][R24.64] ;  /* 0x0000000618187981 */ /* 0x000f22000c1e9900 */
[----:B--2---:R-:W-:-:S04]  /*0bf0*/  FFMA R9, R9, R12, R14 ;  /* 0x0000000c09097223 */ /* 0x004fc8000000000e */
[----:B---3--:R-:W-:Y:S02]  /*0c00*/  FFMA R10, R10, R13, R9 ;  /* 0x0000000d0a0a7223 */ /* 0x008fe40000000009 */
[----:B------:R-:W4:Y:S01]  /*0c10*/  LDS.128 R12, [UR4] ;  /* 0x00000004ff0c7984 */ /* 0x000f220008000c00 */
[----:B------:R-:W-:-:S04]  /*0c20*/  IADD3 R19, PT, PT, R19, 0x8, RZ ;  /* 0x0000000813137810 */ /* 0x000fc80007ffe0ff */
[----:B------:R-:W-:Y:S01]  /*0c30*/  ISETP.NE.AND P2, PT, R19, RZ, PT ;  /* 0x000000ff1300720c */ /* 0x000fe20003f45270 */
[----:B------:R-:W-:Y:S01]  /*0c40*/  UIADD3 UR4, UPT, UPT, UR4, 0x20, URZ ;  /* 0x0000002004047890 */ /* 0x000fe2000fffe0ff */
[----:B------:R-:W-:Y:S01]  /*0c50*/  LEA R21, R0, R21, 0x3 ;  /* 0x0000001500157211 */ /* 0x000fe200078e18ff */
[----:B-----5:R-:W-:-:S04]  /*0c60*/  FFMA R8, R11, R8, R10 ;  /* 0x000000080b087223 */ /* 0x020fc8000000000a */
[----:B----4-:R-:W-:-:S04]  /*0c70*/  FFMA R8, R29, R12, R8 ;  /* 0x0000000c1d087223 */ /* 0x010fc80000000008 */
[----:B------:R-:W-:-:S04]  /*0c80*/  FFMA R13, R13, R26, R8 ;  /* 0x0000001a0d0d7223 */ /* 0x000fc80000000008 */
[----:B------:R-:W-:-:S04]  /*0c90*/  FFMA R14, R14, R28, R13 ;  /* 0x0000001c0e0e7223 */ /* 0x000fc8000000000d */
[----:B------:R-:W-:Y:S01]  /*0ca0*/  FFMA R15, R15, R24, R14 ;  /* 0x000000180f0f7223 */ /* 0x000fe2000000000e */
[----:B------:R-:W-:Y:S06]  /*0cb0*/  @P2 BRA `(.L_x_14) ;  /* 0xfffffffc00802947 */ /* 0x000fec000383ffff */
.L_x_13:
[----:B------:R-:W-:Y:S05]  /*0cc0*/  @!P1 BRA `(.L_x_15) ;  /* 0x0000000000a89947 */ /* 0x000fea0003800000 */
[----:B------:R-:W0:Y:S01]  /*0cd0*/  LDC.64 R12, c[0x0][0x380] ;  /* 0x0000e000ff0c7b82 */ /* 0x000e220000000a00 */
[----:B------:R-:W-:-:S05]  /*0ce0*/  IADD3 R9, PT, PT, R20, R27, RZ ;  /* 0x0000001b14097210 */ /* 0x000fca0007ffe0ff */
        /* <DEDUP_REMOVED lines=40> */
.L_x_15:
[----:B------:R-:W0:Y:S02]  /*0f70*/  LDC.64 R8, c[0x0][0x3a8] ;  /* 0x0000ea00ff087b82 */ /* 0x000e240000000a00 */
[----:B0-----:R-:W-:-:S05]  /*0f80*/  IMAD.WIDE R8, R6, 0x4, R8 ;  /* 0x0000000406087825 */ /* 0x001fca00078e0208 */
[----:B------:R3:W-:Y:S01]  /*0f90*/  STG.E desc[UR6][R8.64], R15 ;  /* 0x0000000f08007986 */ /* 0x0007e2000c101906 */
[----:B------:R-:W-:Y:S05]  /*0fa0*/  BRA `(.L_x_11) ;  /* 0x0000000000107947 */ /* 0x000fea0003800000 */
.L_x_12:
[----:B------:R-:W0:Y:S01]  /*0fb0*/  LDC.64 R8, c[0x0][0x3a8] ;  /* 0x0000ea00ff087b82 */ /* 0x000e220000000a00 */
[----:B------:R-:W-:Y:S01]  /*0fc0*/  MOV R11, 0x7fffffff ;  /* 0x7fffffff000b7802 */ /* 0x000fe20000000f00 */
[----:B0-----:R-:W-:-:S05]  /*0fd0*/  IMAD.WIDE R8, R6, 0x4, R8 ;  /* 0x0000000406087825 */ /* 0x001fca00078e0208 */
[----:B------:R2:W-:Y:S02]  /*0fe0*/  STG.E desc[UR6][R8.64], R11 ;  /* 0x0000000b08007986 */ /* 0x0005e4000c101906 */
.L_x_11:
[----:B------:R-:W-:Y:S05]  /*0ff0*/  BSYNC.RECONVERGENT B0 ;  /* 0x0000000000007941 */ /* 0x000fea0003800200 */
.L_x_10:
[----:B------:R-:W-:-:S13]  /*1000*/  ISETP.NE.AND P1, PT, R2, 0x2, PT ;  /* 0x000000020200780c */ /* 0x000fda0003f25270 */
[----:B------:R-:W-:Y:S05]  /*1010*/  @!P1 EXIT ;  /* 0x000000000000994d */ /* 0x000fea0003800000 */
[----:B------:R-:W-:Y:S04]  /*1020*/  BSSY.RECONVERGENT B0, `(.L_x_16) ;  /* 0x000006b000007945 */ /* 0x000fe80003800200 */
[----:B------:R-:W-:Y:S05]  /*1030*/  @P0 BRA `(.L_x_17) ;  /* 0x0000000400a40947 */ /* 0x000fea0003800000 */
[----:B------:R-:W4:Y:S01]  /*1040*/  LDG.E.CONSTANT R6, desc[UR6][R16.64] ;  /* 0x0000000610067981 */ /* 0x000f22000c1e9900 */
[----:B0123--:R-:W-:Y:S02]  /*1050*/  IADD3 R9, PT, PT, R5, 0x2, RZ ;  /* 0x0000000205097810 */ /* 0x00ffe40007ffe0ff */
[----:B----4-:R-:W-:-:S04]  /*1060*/  IADD3 R6, PT, PT, R3, R6, RZ ;  /* 0x0000000603067210 */ /* 0x010fc80007ffe0ff */
        /* <DEDUP_REMOVED lines=19> */
.L_x_20:
        /* <DEDUP_REMOVED lines=32> */
.L_x_19:
        /* <DEDUP_REMOVED lines=43> */
.L_x_21:
[----:B------:R-:W0:Y:S02]  /*1650*/  LDC.64 R8, c[0x0][0x3a8] ;  /* 0x0000ea00ff087b82 */ /* 0x000e240000000a00 */
[----:B0-----:R-:W-:-:S05]  /*1660*/  IMAD.WIDE R8, R6, 0x4, R8 ;  /* 0x0000000406087825 */ /* 0x001fca00078e0208 */
[----:B------:R0:W-:Y:S01]  /*1670*/  STG.E desc[UR6][R8.64], R15 ;  /* 0x0000000f08007986 */ /* 0x0001e2000c101906 */
[----:B------:R-:W-:Y:S05]  /*1680*/  BRA `(.L_x_17) ;  /* 0x0000000000107947 */ /* 0x000fea0003800000 */
.L_x_18:
[----:B------:R-:W0:Y:S01]  /*1690*/  LDC.64 R8, c[0x0][0x3a8] ;  /* 0x0000ea00ff087b82 */ /* 0x000e220000000a00 */
[----:B------:R-:W-:Y:S01]  /*16a0*/  MOV R11, 0x7fffffff ;  /* 0x7fffffff000b7802 */ /* 0x000fe20000000f00 */
[----:B0-----:R-:W-:-:S05]  /*16b0*/  IMAD.WIDE R8, R6, 0x4, R8 ;  /* 0x0000000406087825 */ /* 0x001fca00078e0208 */
[----:B------:R4:W-:Y:S02]  /*16c0*/  STG.E desc[UR6][R8.64], R11 ;  /* 0x0000000b08007986 */ /* 0x0009e4000c101906 */
.L_x_17:
[----:B------:R-:W-:Y:S05]  /*16d0*/  BSYNC.RECONVERGENT B0 ;  /* 0x0000000000007941 */ /* 0x000fea0003800200 */
.L_x_16:
[----:B------:R-:W-:-:S13]  /*16e0*/  ISETP.EQ.OR P0, PT, R2, 0x3, P0 ;  /* 0x000000030200780c */ /* 0x000fda0000702670 */
[----:B------:R-:W-:Y:S05]  /*16f0*/  @P0 EXIT ;  /* 0x000000000000094d */ /* 0x000fea0003800000 */
[----:B------:R-:W5:Y:S01]  /*1700*/  LDG.E.CONSTANT R16, desc[UR6][R16.64] ;  /* 0x0000000610107981 */ /* 0x000f62000c1e9900 */
[----:B------:R-:W-:-:S05]  /*1710*/  IADD3 R5, PT, PT, R5, 0x3, RZ ;  /* 0x0000000305057810 */ /* 0x000fca0007ffe0ff */
[----:B------:R-:W-:Y:S01]  /*1720*/  IMAD R6, R5, R0, R7 ;  /* 0x0000000005067224 */ /* 0x000fe200078e0207 */
[----:B-----5:R-:W-:-:S04]  /*1730*/  IADD3 R2, PT, PT, R3, R16, RZ ;  /* 0x0000001003027210 */ /* 0x020fc80007ffe0ff */
[----:B------:R-:W-:-:S13]  /*1740*/  ISETP.GE.AND P0, PT, R5, R2, PT ;  /* 0x000000020500720c */ /* 0x000fda0003f06270 */
        /* <DEDUP_REMOVED lines=8> */
[----:B------:R-:W5:Y:S01]  /*17d0*/  S2UR UR5, SR_CgaCtaId ;  /* 0x00000000000579c3 */ /* 0x000f620000008800 */
[----:B------:R-:W-:Y:S01]  /*17e0*/  IADD3 R23, PT, PT, R18, 0x1, RZ ;  /* 0x0000000112177810 */ /* 0x000fe20007ffe0ff */
[----:B------:R-:W-:Y:S01]  /*17f0*/  UMOV UR4, 0x400 ;  /* 0x0000040000047882 */ /* 0x000fe20000000000 */
[----:B------:R-:W-:Y:S02]  /*1800*/  LOP3.LUT R19, R4, 0x7ffffff8, RZ, 0xc0, !PT ;  /* 0x7ffffff804137812 */ /* 0x000fe400078ec0ff */
[----:B------:R-:W-:Y:S01]  /*1810*/  MOV R21, RZ ;  /* 0x000000ff00157202 */ /* 0x000fe20000000f00 */
[----:B------:R-:W-:Y:S01]  /*1820*/  IMAD R23, R23, R0, R7 ;  /* 0x0000000017177224 */ /* 0x000fe200078e0207 */
[----:B------:R-:W-:Y:S01]  /*1830*/  IADD3 R20, PT, PT, -R19, RZ, RZ ;  /* 0x000000ff13147210 */ /* 0x000fe20007ffe1ff */
[----:B-----5:R-:W-:-:S04]  /*1840*/  ULEA UR4, UR5, UR4, 0x18 ;  /* 0x0000000405047291 */ /* 0x020fc8000f8ec0ff */
[----:B------:R-:W-:-:S12]  /*1850*/  UIADD3 UR4, UPT, UPT, UR4, 0x10, URZ ;  /* 0x0000001004047890 */ /* 0x000fd8000fffe0ff */
.L_x_24:
[----:B01234-:R-:W0:Y:S01]  /*1860*/  LDC.64 R8, c[0x0][0x380] ;  /* 0x0000e000ff087b82 */ /* 0x01fe220000000a00 */
[----:B------:R-:W-:Y:S01]  /*1870*/  LDS.128 R12, [UR4] ;  /* 0x00000004ff0c7984 */ /* 0x000fe20008000c00 */
[----:B0-----:R-:W-:-:S05]  /*1880*/  IMAD.WIDE R8, R23, 0x4, R8 ;  /* 0x0000000417087825 */ /* 0x001fca00078e0208 */
[----:B------:R-:W2:Y:S01]  /*1890*/  LDG.E.CONSTANT R22, desc[UR6][R8.64] ;  /* 0x0000000608167981 */ /* 0x000ea2000c1e9900 */
[----:B------:R-:W-:-:S05]  /*18a0*/  IMAD.WIDE R10, R0, 0x4, R8 ;  /* 0x00000004000a7825 */ /* 0x000fca00078e0208 */
[----:B------:R0:W3:Y:S01]  /*18b0*/  LDG.E.CONSTANT R24, desc[UR6][R10.64] ;  /* 0x000000060a187981 */ /* 0x0000e2000c1e9900 */
[----:B------:R-:W-:-:S05]  /*18c0*/  IMAD.WIDE R16, R0, 0x4, R10 ;  /* 0x0000000400107825 */ /* 0x000fca00078e020a */
[----:B------:R-:W4:Y:S01]  /*18d0*/  LDG.E.CONSTANT R25, desc[UR6][R16.64] ;  /* 0x0000000610197981 */ /* 0x000f22000c1e9900 */
[----:B------:R-:W-:-:S03]  /*18e0*/  IMAD.WIDE R2, R0, 0x4, R16 ;  /* 0x0000000400027825 */ /* 0x000fc600078e0210 */
[----:B0-----:R-:W2:Y:S01]  /*18f0*/  LDS.128 R8, [UR4+-0x10] ;  /* 0xfffff004ff087984 */ /* 0x001ea20008000c00 */
[----:B------:R-:W-:-:S03]  /*1900*/  IMAD.WIDE R4, R0, 0x4, R2 ;  /* 0x0000000400047825 */ /* 0x000fc600078e0202 */
[----:B------:R0:W5:Y:S02]  /*1910*/  LDG.E.CONSTANT R26, desc[UR6][R2.64] ;  /* 0x00000006021a7981 */ /* 0x000164000c1e9900 */
[C---:B0-----:R-:W-:Y:S02]  /*1920*/  IMAD.WIDE R2, R0.reuse, 0x4, R4 ;  /* 0x0000000400027825 */ /* 0x041fe400078e0204 */
[----:B------:R-:W5:Y:S02]  /*1930*/  LDG.E.CONSTANT R5, desc[UR6][R4.64] ;  /* 0x0000000604057981 */ /* 0x000f64000c1e9900 */
[C---:B------:R-:W-:Y:S02]  /*1940*/  IMAD.WIDE R16, R0.reuse, 0x4, R2 ;  /* 0x0000000400107825 */ /* 0x040fe400078e0202 */
[----:B------:R-:W5:Y:S02]  /*1950*/  LDG.E.CONSTANT R2, desc[UR6][R2.64] ;  /* 0x0000000602027981 */ /* 0x000f64000c1e9900 */
[----:B------:R-:W-:-:S02]  /*1960*/  IMAD.WIDE R28, R0, 0x4, R16 ;  /* 0x00000004001c7825 */ /* 0x000fc400078e0210 */
[----:B------:R-:W5:Y:S04]  /*1970*/  LDG.E.CONSTANT R4, desc[UR6][R16.64] ;  /* 0x0000000610047981 */ /* 0x000f68000c1e9900 */
[----:B------:R-:W5:Y:S01]  /*1980*/  LDG.E.CONSTANT R28, desc[UR6][R28.64] ;  /* 0x000000061c1c7981 */ /* 0x000f62000c1e9900 */
[----:B------:R-:W-:-:S04]  /*1990*/  IADD3 R20, PT, PT, R20, 0x8, RZ ;  /* 0x0000000814147810 */ /* 0x000fc80007ffe0ff */
[----:B------:R-:W-:Y:S01]  /*19a0*/  ISETP.NE.AND P0, PT, R20, RZ, PT ;  /* 0x000000ff1400720c */ /* 0x000fe20003f05270 */
[----:B------:R-:W-:Y:S01]  /*19b0*/  UIADD3 UR4, UPT, UPT, UR4, 0x20, URZ ;  /* 0x0000002004047890 */ /* 0x000fe2000fffe0ff */
[----:B------:R-:W-:Y:S01]  /*19c0*/  LEA R23, R0, R23, 0x3 ;  /* 0x0000001700177211 */ /* 0x000fe200078e18ff */
[----:B--2---:R-:W-:-:S04]  /*19d0*/  FFMA R8, R22, R8, R21 ;  /* 0x0000000816087223 */ /* 0x004fc80000000015 */
[----:B---3--:R-:W-:-:S04]  /*19e0*/  FFMA R9, R9, R24, R8 ;  /* 0x0000001809097223 */ /* 0x008fc80000000008 */
[----:B----4-:R-:W-:-:S04]  /*19f0*/  FFMA R10, R10, R25, R9 ;  /* 0x000000190a0a7223 */ /* 0x010fc80000000009 */
[----:B-----5:R-:W-:-:S04]  /*1a00*/  FFMA R10, R11, R26, R10 ;  /* 0x0000001a0b0a7223 */ /* 0x020fc8000000000a */
[----:B------:R-:W-:-:S04]  /*1a10*/  FFMA R10, R5, R12, R10 ;  /* 0x0000000c050a7223 */ /* 0x000fc8000000000a */
[----:B------:R-:W-:-:S04]  /*1a20*/  FFMA R13, R13, R2, R10 ;  /* 0x000000020d0d7223 */ /* 0x000fc8000000000a */
[----:B------:R-:W-:-:S04]  /*1a30*/  FFMA R4, R14, R4, R13 ;  /* 0x000000040e047223 */ /* 0x000fc8000000000d */
[----:B------:R-:W-:Y:S01]  /*1a40*/  FFMA R21, R15, R28, R4 ;  /* 0x0000001c0f157223 */ /* 0x000fe20000000004 */
[----:B------:R-:W-:Y:S06]  /*1a50*/  @P0 BRA `(.L_x_24) ;  /* 0xfffffffc00800947 */ /* 0x000fec000383ffff */
.L_x_23:
[----:B------:R-:W-:Y:S05]  /*1a60*/  @!P1 BRA `(.L_x_25) ;  /* 0x0000000000a89947 */ /* 0x000fea0003800000 */
[----:B------:R-:W5:Y:S01]  /*1a70*/  LDC.64 R2, c[0x0][0x380] ;  /* 0x0000e000ff027b82 */ /* 0x000f620000000a00 */
[----:B------:R-:W-:-:S05]  /*1a80*/  IADD3 R5, PT, PT, R18, R19, RZ ;  /* 0x0000001312057210 */ /* 0x000fca0007ffe0ff */
[----:B------:R-:W-:-:S05]  /*1a90*/  IMAD R4, R5, R0, R0 ;  /* 0x0000000005047224 */ /* 0x000fca00078e0200 */
[----:B------:R-:W-:-:S05]  /*1aa0*/  IADD3 R7, PT, PT, R7, R4, RZ ;  /* 0x0000000407077210 */ /* 0x000fca0007ffe0ff */
[----:B-----5:R-:W-:-:S05]  /*1ab0*/  IMAD.WIDE R2, R7, 0x4, R2 ;  /* 0x0000000407027825 */ /* 0x020fca00078e0202 */
[----:B------:R-:W5:Y:S01]  /*1ac0*/  LDG.E.CONSTANT R4, desc[UR6][R2.64] ;  /* 0x0000000602047981 */ /* 0x000f62000c1e9900 */
[----:B------:R-:W-:Y:S02]  /*1ad0*/  MOV R5, 0x400 ;  /* 0x0000040000057802 */ /* 0x000fe40000000f00 */
[----:B------:R-:W-:Y:S01]  /*1ae0*/  ISETP.NE.AND P0, PT, R27, 0x1, PT ;  /* 0x000000011b00780c */ /* 0x000fe20003f05270 */
[----:B01234-:R-:W0:Y:S02]  /*1af0*/  S2R R8, SR_CgaCtaId ;  /* 0x0000000000087919 */ /* 0x01fe240000008800 */
[----:B0-----:R-:W-:-:S04]  /*1b00*/  LEA R8, R8, R5, 0x18 ;  /* 0x0000000508087211 */ /* 0x001fc800078ec0ff */
[----:B------:R-:W-:-:S05]  /*1b10*/  LEA R19, R19, R8, 0x2 ;  /* 0x0000000813137211 */ /* 0x000fca00078e10ff */
[----:B------:R-:W5:Y:S02]  /*1b20*/  LDS.128 R8, [R19] ;  /* 0x0000000013087984 */ /* 0x000f640000000c00 */
[----:B-----5:R-:W-:Y:S01]  /*1b30*/  FFMA R21, R4, R8, R21 ;  /* 0x0000000804157223 */ /* 0x020fe20000000015 */
        /* <DEDUP_REMOVED lines=29> */
.L_x_25:
[----:B------:R-:W5:Y:S02]  /*1d10*/  LDC.64 R2, c[0x0][0x3a8] ;  /* 0x0000ea00ff027b82 */ /* 0x000f640000000a00 */
[----:B-----5:R-:W-:-:S05]  /*1d20*/  IMAD.WIDE R6, R6, 0x4, R2 ;  /* 0x0000000406067825 */ /* 0x020fca00078e0202 */
[----:B------:R-:W-:Y:S01]  /*1d30*/  STG.E desc[UR6][R6.64], R21 ;  /* 0x0000001506007986 */ /* 0x000fe2000c101906 */
[----:B------:R-:W-:Y:S05]  /*1d40*/  EXIT ;  /* 0x000000000000794d */ /* 0x000fea0003800000 */
.L_x_22:
[----:B------:R-:W5:Y:S01]  /*1d50*/  LDC.64 R2, c[0x0][0x3a8] ;  /* 0x0000ea00ff027b82 */ /* 0x000f620000000a00 */
[----:B------:R-:W-:Y:S01]  /*1d60*/  MOV R5, 0x7fffffff ;  /* 0x7fffffff00057802 */ /* 0x000fe20000000f00 */
[----:B-----5:R-:W-:-:S05]  /*1d70*/  IMAD.WIDE R2, R6, 0x4, R2 ;  /* 0x0000000406027825 */ /* 0x020fca00078e0202 */
[----:B------:R-:W-:Y:S01]  /*1d80*/  STG.E desc[UR6][R2.64], R5 ;  /* 0x0000000502007986 */ /* 0x000fe2000c101906 */
[----:B------:R-:W-:Y:S05]  /*1d90*/  EXIT ;  /* 0x000000000000794d */ /* 0x000fea0003800000 */
.L_x_3:
[----:B------:R-:W1:Y:S02]  /*1da0*/  LDCU UR4, c[0x0][0x398] ;  /* 0x00007300ff0477ac */ /* 0x000e640008000800 */
[----:B-1----:R-:W-:-:S04]  /*1db0*/  VIMNMX R0, PT, PT, R5, UR4, !PT ;  /* 0x0000000405007c48 */ /* 0x002fc8000ffe0100 */
[----:B------:R-:W-:-:S04]  /*1dc0*/  IADD3 R4, PT, PT, -R5, R0, RZ ;  /* 0x0000000005047210 */ /* 0x000fc80007ffe1ff */
[----:B------:R-:W-:-:S13]  /*1dd0*/  ISETP.NE.AND P0, PT, R4, RZ, PT ;  /* 0x000000ff0400720c */ /* 0x000fda0003f05270 */
[----:B------:R-:W-:Y:S05]  /*1de0*/  @!P0 EXIT ;  /* 0x000000000000894d */ /* 0x000fea0003800000 */
[----:B------:R-:W1:Y:S01]  /*1df0*/  LDC R0, c[0x0][0x394] ;  /* 0x0000e500ff007b82 */ /* 0x000e620000000800 */
[----:B------:R-:W-:Y:S01]  /*1e00*/  BSSY.RECONVERGENT B0, `(.L_x_26) ;  /* 0x000000d000007945 */ /* 0x000fe20003800200 */
[----:B------:R-:W-:Y:S02]  /*1e10*/  ISETP.NE.AND P2, PT, R4, 0x1, PT ;  /* 0x000000010400780c */ /* 0x000fe40003f45270 */
[----:B-1----:R-:W-:-:S13]  /*1e20*/  ISETP.GE.AND P0, PT, R7, R0, PT ;  /* 0x000000000700720c */ /* 0x002fda0003f06270 */
[----:B------:R-:W-:Y:S05]  /*1e30*/  @P0 BRA `(.L_x_27) ;  /* 0x0000000000240947 */ /* 0x000fea0003800000 */
[----:B0-----:R-:W2:Y:S01]  /*1e40*/  LDG.E.CONSTANT R2, desc[UR6][R16.64] ;  /* 0x0000000610027981 */ /* 0x001ea2000c1e9900 */
[----:B------:R-:W0:Y:S01]  /*1e50*/  LDC.64 R8, c[0x0][0x3a8] ;  /* 0x0000ea00ff087b82 */ /* 0x000e220000000a00 */
[----:B------:R-:W-:-:S04]  /*1e60*/  IMAD R11, R5, R0, R7 ;  /* 0x00000000050b7224 */ /* 0x000fc800078e0207 */
[----:B0-----:R-:W-:Y:S01]  /*1e70*/  IMAD.WIDE R8, R11, 0x4, R8 ;  /* 0x000000040b087825 */ /* 0x001fe200078e0208 */
[----:B--2---:R-:W-:-:S04]  /*1e80*/  IADD3 R2, PT, PT, R3, R2, RZ ;  /* 0x0000000203027210 */ /* 0x004fc80007ffe0ff */
[----:B------:R-:W-:-:S13]  /*1e90*/  ISETP.GE.AND P1, PT, R5, R2, PT ;  /* 0x000000020500720c */ /* 0x000fda0003f26270 */
[----:B------:R-:W-:-:S05]  /*1ea0*/  @!P1 MOV R11, 0x7fffffff ;  /* 0x7fffffff000b9802 */ /* 0x000fca0000000f00 */
[----:B------:R1:W-:Y:S04]  /*1eb0*/  @!P1 STG.E desc[UR6][R8.64], R11 ;  /* 0x0000000b08009986 */ /* 0x0003e8000c101906 */
[----:B------:R1:W-:Y:S02]  /*1ec0*/  @P1 STG.E desc[UR6][R8.64], RZ ;  /* 0x000000ff08001986 */ /* 0x0003e4000c101906 */
.L_x_27:
[----:B------:R-:W-:Y:S05]  /*1ed0*/  BSYNC.RECONVERGENT B0 ;  /* 0x0000000000007941 */ /* 0x000fea0003800200 */
.L_x_26:
[----:B------:R-:W-:Y:S05]  /*1ee0*/  @!P2 EXIT ;  /* 0x000000000000a94d */ /* 0x000fea0003800000 */
[----:B------:R-:W-:Y:S01]  /*1ef0*/  BSSY.RECONVERGENT B0, `(.L_x_28) ;  /* 0x000000e000007945 */ /* 0x000fe20003800200 */
[----:B------:R-:W-:-:S03]  /*1f00*/  ISETP.NE.AND P2, PT, R4, 0x2, PT ;  /* 0x000000020400780c */ /* 0x000fc60003f45270 */
[----:B------:R-:W-:Y:S10]  /*1f10*/  @P0 BRA `(.L_x_29) ;  /* 0x00000000002c0947 */ /* 0x000ff40003800000 */
[----:B------:R-:W2:Y:S01]  /*1f20*/  LDG.E.CONSTANT R6, desc[UR6][R16.64] ;  /* 0x0000000610067981 */ /* 0x000ea2000c1e9900 */
[----:B01----:R-:W0:Y:S01]  /*1f30*/  LDC.64 R8, c[0x0][0x3a8] ;  /* 0x0000ea00ff087b82 */ /* 0x003e220000000a00 */
[----:B------:R-:W-:Y:S02]  /*1f40*/  IADD3 R2, PT, PT, R5, 0x1, RZ ;  /* 0x0000000105027810 */ /* 0x000fe40007ffe0ff */
[----:B--2---:R-:W-:-:S04]  /*1f50*/  IADD3 R11, PT, PT, R3, R6, RZ ;  /* 0x00000006030b7210 */ /* 0x004fc80007ffe0ff */
[----:B------:R-:W-:Y:S01]  /*1f60*/  ISETP.GE.AND P1, PT, R2, R11, PT ;  /* 0x0000000b0200720c */ /* 0x000fe20003f26270 */
[----:B------:R-:W-:-:S05]  /*1f70*/  IMAD R2, R5, R0, R0 ;  /* 0x0000000005027224 */ /* 0x000fca00078e0200 */
[----:B------:R-:W-:-:S05]  /*1f80*/  IADD3 R11, PT, PT, R7, R2, RZ ;  /* 0x00000002070b7210 */ /* 0x000fca0007ffe0ff */
[----:B0-----:R-:W-:Y:S02]  /*1f90*/  IMAD.WIDE R8, R11, 0x4, R8 ;  /* 0x000000040b087825 */ /* 0x001fe400078e0208 */
[----:B------:R-:W-:-:S03]  /*1fa0*/  @!P1 MOV R11, 0x7fffffff ;  /* 0x7fffffff000b9802 */ /* 0x000fc60000000f00 */
[----:B------:R2:W-:Y:S04]  /*1fb0*/  @P1 STG.E desc[UR6][R8.64], RZ ;  /* 0x000000ff08001986 */ /* 0x0005e8000c101906 */
[----:B------:R2:W-:Y:S02]  /*1fc0*/  @!P1 STG.E desc[UR6][R8.64], R11 ;  /* 0x0000000b08009986 */ /* 0x0005e4000c101906 */
.L_x_29:
[----:B------:R-:W-:Y:S05]  /*1fd0*/  BSYNC.RECONVERGENT B0 ;  /* 0x0000000000007941 */ /* 0x000fea0003800200 */
.L_x_28:
[----:B------:R-:W-:Y:S05]  /*1fe0*/  @!P2 EXIT ;  /* 0x000000000000a94d */ /* 0x000fea0003800000 */
[----:B------:R-:W-:Y:S01]  /*1ff0*/  BSSY.RECONVERGENT B0, `(.L_x_30) ;  /* 0x000000d000007945 */ /* 0x000fe20003800200 */
[----:B------:R-:W-:-:S03]  /*2000*/  ISETP.EQ.OR P1, PT, R4, 0x3, P0 ;  /* 0x000000030400780c */ /* 0x000fc60000722670 */
[----:B------:R-:W-:Y:S10]  /*2010*/  @P0 BRA `(.L_x_31) ;  /* 0x0000000000280947 */ /* 0x000ff40003800000 */
[----:B------:R-:W3:Y:S01]  /*2020*/  LDG.E.CONSTANT R4, desc[UR6][R16.64] ;  /* 0x0000000610047981 */ /* 0x000ee2000c1e9900 */
[----:B012---:R-:W0:Y:S01]  /*2030*/  LDC.64 R8, c[0x0][0x3a8] ;  /* 0x0000ea00ff087b82 */ /* 0x007e220000000a00 */
[----:B------:R-:W-:Y:S02]  /*2040*/  IADD3 R2, PT, PT, R5, 0x2, RZ ;  /* 0x0000000205027810 */ /* 0x000fe40007ffe0ff */
[----:B---3--:R-:W-:-:S04]  /*2050*/  IADD3 R11, PT, PT, R3, R4, RZ ;  /* 0x00000004030b7210 */ /* 0x008fc80007ffe0ff */
[C---:B------:R-:W-:Y:S01]  /*2060*/  ISETP.GE.AND P0, PT, R2.reuse, R11, PT ;  /* 0x0000000b0200720c */ /* 0x040fe20003f06270 */
[----:B------:R-:W-:-:S04]  /*2070*/  IMAD R11, R2, R0, R7 ;  /* 0x00000000020b7224 */ /* 0x000fc800078e0207 */
[----:B0-----:R-:W-:-:S08]  /*2080*/  IMAD.WIDE R8, R11, 0x4, R8 ;  /* 0x000000040b087825 */ /* 0x001fd000078e0208 */
[----:B------:R-:W-:Y:S01]  /*2090*/  @!P0 MOV R11, 0x7fffffff ;  /* 0x7fffffff000b8802 */ /* 0x000fe20000000f00 */
[----:B------:R3:W-:Y:S04]  /*20a0*/  @P0 STG.E desc[UR6][R8.64], RZ ;  /* 0x000000ff08000986 */ /* 0x0007e8000c101906 */
[----:B------:R3:W-:Y:S02]  /*20b0*/  @!P0 STG.E desc[UR6][R8.64], R11 ;  /* 0x0000000b08008986 */ /* 0x0007e4000c101906 */
.L_x_31:
[----:B------:R-:W-:Y:S05]  /*20c0*/  BSYNC.RECONVERGENT B0 ;  /* 0x0000000000007941 */ /* 0x000fea0003800200 */
.L_x_30:
[----:B------:R-:W-:Y:S05]  /*20d0*/  @P1 EXIT ;  /* 0x000000000000194d */ /* 0x000fea0003800000 */
[----:B------:R-:W0:Y:S01]  /*20e0*/  LDG.E.CONSTANT R16, desc[UR6][R16.64] ;  /* 0x0000000610107981 */ /* 0x000e22000c1e9900 */
[----:B------:R-:W-:Y:S02]  /*20f0*/  IADD3 R5, PT, PT, R5, 0x3, RZ ;  /* 0x0000000305057810 */ /* 0x000fe40007ffe0ff */
[----:B0-----:R-:W-:-:S04]  /*2100*/  IADD3 R2, PT, PT, R3, R16, RZ ;  /* 0x0000001003027210 */ /* 0x001fc80007ffe0ff */
[C---:B------:R-:W-:Y:S01]  /*2110*/  ISETP.GE.AND P0, PT, R5.reuse, R2, PT ;  /* 0x000000020500720c */ /* 0x040fe20003f06270 */
[----:B------:R-:W-:-:S12]  /*2120*/  IMAD R5, R5, R0, R7 ;  /* 0x0000000005057224 */ /* 0x000fd800078e0207 */
[----:B------:R-:W0:Y:S02]  /*2130*/  @P0 LDC.64 R2, c[0x0][0x3a8] ;  /* 0x0000ea00ff020b82 */ /* 0x000e240000000a00 */
[----:B0-----:R-:W-:-:S05]  /*2140*/  @P0 IMAD.WIDE R2, R5, 0x4, R2 ;  /* 0x0000000405020825 */ /* 0x001fca00078e0202 */
[----:B------:R0:W-:Y:S01]  /*2150*/  @P0 STG.E desc[UR6][R2.64], RZ ;  /* 0x000000ff02000986 */ /* 0x0001e2000c101906 */
[----:B------:R-:W-:Y:S05]  /*2160*/  @P0 EXIT ;  /* 0x000000000000094d */ /* 0x000fea0003800000 */
[----:B0-----:R-:W0:Y:S01]  /*2170*/  LDC.64 R2, c[0x0][0x3a8] ;  /* 0x0000ea00ff027b82 */ /* 0x001e220000000a00 */
[----:B------:R-:W-:Y:S01]  /*2180*/  MOV R7, 0x7fffffff ;  /* 0x7fffffff00077802 */ /* 0x000fe20000000f00 */
[----:B0-----:R-:W-:-:S05]  /*2190*/  IMAD.WIDE R2, R5, 0x4, R2 ;  /* 0x0000000405027825 */ /* 0x001fca00078e0202 */
[----:B------:R-:W-:Y:S01]  /*21a0*/  STG.E desc[UR6][R2.64], R7 ;  /* 0x0000000702007986 */ /* 0x000fe2000c101906 */
[----:B------:R-:W-:Y:S05]  /*21b0*/  EXIT ;  /* 0x000000000000794d */ /* 0x000fea0003800000 */
.L_x_32:
[----:B------:R-:W-:-:S00]  /*21c0*/  BRA `(.L_x_32) ;  /* 0xfffffffc00fc7947 */ /* 0x000fc0000383ffff */
[----:B------:R-:W-:-:S00]  /*21d0*/  NOP ;  /* 0x0000000000007918 */ /* 0x000fc00000000000 */
        /* <DEDUP_REMOVED lines=10> */
.L_x_81:


//--------------------- .text.fwma_multi_series_one_param_f32 --------------------------
	.section	.text.fwma_multi_series_one_param_f32,"ax",@progbits
	.align	128
        .global         fwma_multi_series_one_param_f32
        .type           fwma_multi_series_one_param_f32,@function
        .size           fwma_multi_series_one_param_f32,(.L_x_82 - fwma_multi_series_one_param_f32)
        .other          fwma_multi_series_one_param_f32,@"STO_CUDA_ENTRY STV_DEFAULT"
fwma_multi_series_one_param_f32:
.text.fwma_multi_series_one_param_f32:
        /* <DEDUP_REMOVED lines=14> */
.L_x_35:
[----:B0-2---:R-:W-:-:S06]  /*00e0*/  IMAD.WIDE R2, R5, 0x4, R6 ;  /* 0x0000000405027825 */ /* 0x005fcc00078e0206 */
[----:B------:R-:W2:Y:S01]  /*00f0*/  LDG.E.CONSTANT R2, desc[UR6][R2.64] ;  /* 0x0000000602027981 */ /* 0x000ea2000c1e9900 */
[----:B------:R-:W-:Y:S02]  /*0100*/  LEA R9, R5, R0, 0x2 ;  /* 0x0000000005097211 */ /* 0x000fe400078e10ff */
[----:B-1----:R-:W-:-:S04]  /*0110*/  IADD3 R5, PT, PT, R8, R5, RZ ;  /* 0x0000000508057210 */ /* 0x002fc80007ffe0ff */
[----:B------:R-:W-:Y:S01]  /*0120*/  ISETP.GE.AND P0, PT, R5, R4, PT ;  /* 0x000000040500720c */ /* 0x000fe20003f06270 */
[----:B--2---:R0:W-:-:S12]  /*0130*/  STS [R9], R2 ;  /* 0x0000000209007388 */ /* 0x0041d80000000800 */
[----:B------:R-:W-:Y:S05]  /*0140*/  @!P0 BRA `(.L_x_35) ;  /* 0xfffffffc00e48947 */ /* 0x000fea000383ffff */
.L_x_34:
[----:B------:R-:W-:Y:S05]  /*0150*/  BSYNC.RECONVERGENT B0 ;  /* 0x0000000000007941 */ /* 0x000fea0003800200 */
.L_x_33:
        /* <DEDUP_REMOVED lines=40> */
.L_x_41:
        /* <DEDUP_REMOVED lines=32> */
.L_x_40:
        /* <DEDUP_REMOVED lines=43> */
.L_x_42:
[----:B------:R-:W0:Y:S02]  /*0890*/  LDC.64 R8, c[0x0][0x3a8] ;  /* 0x0000ea00ff087b82 */ /* 0x000e240000000a00 */
[----:B0-----:R-:W-:-:S05]  /*08a0*/  IMAD.WIDE R8, R6, 0x4, R8 ;  /* 0x0000000406087825 */ /* 0x001fca00078e0208 */
[----:B------:R1:W-:Y:S01]  /*08b0*/  STG.E desc[UR6][R8.64], R15 ;  /* 0x0000000f08007986 */ /* 0x0003e2000c101906 */
[----:B------:R-:W-:Y:S05]  /*08c0*/  BRA `(.L_x_38) ;  /* 0x0000000000107947 */ /* 0x000fea0003800000 */
.L_x_39:
[----:B------:R-:W0:Y:S01]  /*08d0*/  LDC.64 R8, c[0x0][0x3a8] ;  /* 0x0000ea00ff087b82 */ /* 0x000e220000000a00 */
[----:B------:R-:W-:Y:S01]  /*08e0*/  MOV R11, 0x7fffffff ;  /* 0x7fffffff000b7802 */ /* 0x000fe20000000f00 */
[----:B0-----:R-:W-:-:S05]  /*08f0*/  IMAD.WIDE R8, R6, 0x4, R8 ;  /* 0x0000000406087825 */ /* 0x001fca00078e0208 */
[----:B------:R0:W-:Y:S02]  /*0900*/  STG.E desc[UR6][R8.64], R11 ;  /* 0x0000000b08007986 */ /* 0x0001e4000c101906 */
.L_x_38:
[----:B------:R-:W-:Y:S05]  /*0910*/  BSYNC.RECONVERGENT B0 ;  /* 0x0000000000007941 */ /* 0x000fea0003800200 */
.L_x_37:
        /* <DEDUP_REMOVED lines=26> */
.L_x_47:
        /* <DEDUP_REMOVED lines=32> */
.L_x_46:
        /* <DEDUP_REMOVED lines=43> */
.L_x_48:
[----:B------:R-:W0:Y:S02]  /*0f70*/  LDC.64 R8, c[0x0][0x3a8] ;  /* 0x0000ea00ff087b82 */ /* 0x000e240000000a00 */
[----:B0-----:R-:W-:-:S05]  /*0f80*/  IMAD.WIDE R8, R6, 0x4, R8 ;  /* 0x0000000406087825 */ /* 0x001fca00078e0208 */
[----:B------:R3:W-:Y:S01]  /*0f90*/  STG.E desc[UR6][R8.64], R15 ;  /* 0x0000000f08007986 */ /* 0x0007e2000c101906 */
[----:B------:R-:W-:Y:S05]  /*0fa0*/  BRA `(.L_x_44) ;  /* 0x0000000000107947 */ /* 0x000fea0003800000 */
.L_x_45:
[----:B------:R-:W0:Y:S01]  /*0fb0*/  LDC.64 R8, c[0x0][0x3a8] ;  /* 0x0000ea00ff087b82 */ /* 0x000e220000000a00 */
[----:B------:R-:W-:Y:S01]  /*0fc0*/  MOV R11, 0x7fffffff ;  /* 0x7fffffff000b7802 */ /* 0x000fe20000000f00 */
[----:B0-----:R-:W-:-:S05]  /*0fd0*/  IMAD.WIDE R8, R6, 0x4, R8 ;  /* 0x0000000406087825 */ /* 0x001fca00078e0208 */
[----:B------:R2:W-:Y:S02]  /*0fe0*/  STG.E desc[UR6][R8.64], R11 ;  /* 0x0000000b08007986 */ /* 0x0005e4000c101906 */
.L_x_44:
[----:B------:R-:W-:Y:S05]  /*0ff0*/  BSYNC.RECONVERGENT B0 ;  /* 0x0000000000007941 */ /* 0x000fea0003800200 */
.L_x_43:
        /* <DEDUP_REMOVED lines=26> */
.L_x_53:
        /* <DEDUP_REMOVED lines=32> */
.L_x_52:
        /* <DEDUP_REMOVED lines=43> */
.L_x_54:
[----:B------:R-:W0:Y:S02]  /*1650*/  LDC.64 R8, c[0x0][0x3a8] ;  /* 0x0000ea00ff087b82 */ /* 0x000e240000000a00 */
[----:B0-----:R-:W-:-:S05]  /*1660*/  IMAD.WIDE R8, R6, 0x4, R8 ;  /* 0x0000000406087825 */ /* 0x001fca00078e0208 */
[----:B------:R0:W-:Y:S01]  /*1670*/  STG.E desc[UR6][R8.64], R15 ;  /* 0x0000000f08007986 */ /* 0x0001e2000c101906 */
[----:B------:R-:W-:Y:S05]  /*1680*/  BRA `(.L_x_50) ;  /* 0x0000000000107947 */ /* 0x000fea0003800000 */
.L_x_51:
[----:B------:R-:W0:Y:S01]  /*1690*/  LDC.64 R8, c[0x0][0x3a8] ;  /* 0x0000ea00ff087b82 */ /* 0x000e220000000a00 */
[----:B------:R-:W-:Y:S01]  /*16a0*/  MOV R11, 0x7fffffff ;  /* 0x7fffffff000b7802 */ /* 0x000fe20000000f00 */
[----:B0-----:R-:W-:-:S05]  /*16b0*/  IMAD.WIDE R8, R6, 0x4, R8 ;  /* 0x0000000406087825 */ /* 0x001fca00078e0208 */
[----:B------:R4:W-:Y:S02]  /*16c0*/  STG.E desc[UR6][R8.64], R11 ;  /* 0x0000000b08007986 */ /* 0x0009e4000c101906 */
.L_x_50:
[----:B------:R-:W-:Y:S05]  /*16d0*/  BSYNC.RECONVERGENT B0 ;  /* 0x0000000000007941 */ /* 0x000fea0003800200 */
.L_x_49:
        /* <DEDUP_REMOVED lines=24> */
.L_x_57:
        /* <DEDUP_REMOVED lines=32> */
.L_x_56:
        /* <DEDUP_REMOVED lines=43> */
.L_x_58:
[----:B------:R-:W5:Y:S02]  /*1d10*/  LDC.64 R2, c[0x0][0x3a8] ;  /* 0x0000ea00ff027b82 */ /* 0x000f640000000a00 */
[----:B-----5:R-:W-:-:S05]  /*1d20*/  IMAD.WIDE R6, R6, 0x4, R2 ;  /* 0x0000000406067825 */ /* 0x020fca00078e0202 */
[----:B------:R-:W-:Y:S01]  /*1d30*/  STG.E desc[UR6][R6.64], R21 ;  /* 0x0000001506007986 */ /* 0x000fe2000c101906 */
[----:B------:R-:W-:Y:S05]  /*1d40*/  EXIT ;  /* 0x000000000000794d */ /* 0x000fea0003800000 */
.L_x_55:
[----:B------:R-:W5:Y:S01]  /*1d50*/  LDC.64 R2, c[0x0][0x3a8] ;  /* 0x0000ea00ff027b82 */ /* 0x000f620000000a00 */
[----:B------:R-:W-:Y:S01]  /*1d60*/  MOV R5, 0x7fffffff ;  /* 0x7fffffff00057802 */ /* 0x000fe20000000f00 */
[----:B-----5:R-:W-:-:S05]  /*1d70*/  IMAD.WIDE R2, R6, 0x4, R2 ;  /* 0x0000000406027825 */ /* 0x020fca00078e0202 */
[----:B------:R-:W-:Y:S01]  /*1d80*/  STG.E desc[UR6][R2.64], R5 ;  /* 0x0000000502007986 */ /* 0x000fe2000c101906 */
[----:B------:R-:W-:Y:S05]  /*1d90*/  EXIT ;  /* 0x000000000000794d */ /* 0x000fea0003800000 */
.L_x_36:
        /* <DEDUP_REMOVED lines=19> */
.L_x_60:
[----:B------:R-:W-:Y:S05]  /*1ed0*/  BSYNC.RECONVERGENT B0 ;  /* 0x0000000000007941 */ /* 0x000fea0003800200 */
.L_x_59:
        /* <DEDUP_REMOVED lines=15> */
.L_x_62:
[----:B------:R-:W-:Y:S05]  /*1fd0*/  BSYNC.RECONVERGENT B0 ;  /* 0x0000000000007941 */ /* 0x000fea0003800200 */
.L_x_61:
        /* <DEDUP_REMOVED lines=14> */
.L_x_64:
[----:B------:R-:W-:Y:S05]  /*20c0*/  BSYNC.RECONVERGENT B0 ;  /* 0x0000000000007941 */ /* 0x000fea0003800200 */
.L_x_63:
        /* <DEDUP_REMOVED lines=15> */
.L_x_65:
        /* <DEDUP_REMOVED lines=12> */
.L_x_82:


//--------------------- .text.fwma_batch_f32      --------------------------
	.section	.text.fwma_batch_f32,"ax",@progbits
	.align	128
        .global         fwma_batch_f32
        .type           fwma_batch_f32,@function
        .size           fwma_batch_f32,(.L_x_83 - fwma_batch_f32)
        .other          fwma_batch_f32,@"STO_CUDA_ENTRY STV_DEFAULT"
fwma_batch_f32:
.text.fwma_batch_f32:
[----:B------:R-:W-:Y:S01]  /*0000*/  LDC R1, c[0x0][0x37c] ;  /* 0x0000df00ff017b82 */ /* 0x000fe20000000800 */
[----:B------:R-:W0:Y:S01]  /*0010*/  S2R R0, SR_CTAID.Y ;  /* 0x0000000000007919 */ /* 0x000e220000002600 */
[----:B------:R-:W0:Y:S02]  /*0020*/  LDCU UR4, c[0x0][0x3a4] ;  /* 0x00007480ff0477ac */ /* 0x000e240008000800 */
[----:B0-----:R-:W-:-:S13]  /*0030*/  ISETP.GE.AND P0, PT, R0, UR4, PT ;  /* 0x0000000400007c0c */ /* 0x001fda000bf06270 */
[----:B------:R-:W-:Y:S05]  /*0040*/  @P0 EXIT ;  /* 0x000000000000094d */ /* 0x000fea0003800000 */
[----:B------:R-:W0:Y:S01]  /*0050*/  LDC.64 R2, c[0x0][0x390] ;  /* 0x0000e400ff027b82 */ /* 0x000e220000000a00 */
[----:B------:R-:W1:Y:S07]  /*0060*/  LDCU.64 UR6, c[0x0][0x358] ;  /* 0x00006b00ff0677ac */ /* 0x000e6e0008000a00 */
[----:B------:R-:W2:Y:S01]  /*0070*/  LDC R8, c[0x0][0x3a8] ;  /* 0x0000ea00ff087b82 */ /* 0x000ea20000000800 */
[----:B0-----:R-:W-:-:S05]  /*0080*/  IMAD.WIDE.U32 R2, R0, 0x4, R2 ;  /* 0x0000000400027825 */ /* 0x001fca00078e0002 */
[----:B-1----:R-:W2:Y:S02]  /*0090*/  LDG.E.CONSTANT R5, desc[UR6][R2.64] ;  /* 0x0000000602057981 */ /* 0x002ea4000c1e9900 */
[----:B--2---:R-:W-:-:S04]  /*00a0*/  ISETP.GT.AND P0, PT, R5, R8, PT ;  /* 0x000000080500720c */ /* 0x004fc80003f04270 */
[----:B------:R-:W-:-:S13]  /*00b0*/  ISETP.LT.OR P0, PT, R5, 0x1, P0 ;  /* 0x000000010500780c */ /* 0x000fda0000701670 */
[----:B------:R-:W-:Y:S05]  /*00c0*/  @P0 EXIT ;  /* 0x000000000000094d */ /* 0x000fea0003800000 */
[----:B------:R-:W0:Y:S02]  /*00d0*/  LDC.64 R6, c[0x0][0x398] ;  /* 0x0000e600ff067b82 */ /* 0x000e240000000a00 */
[----:B0-----:R-:W-:-:S05]  /*00e0*/  IMAD.WIDE.U32 R6, R0, 0x4, R6 ;  /* 0x0000000400067825 */ /* 0x001fca00078e0006 */
[----:B------:R0:W5:Y:S01]  /*00f0*/  LDG.E.CONSTANT R4, desc[UR6][R6.64] ;  /* 0x0000000606047981 */ /* 0x000162000c1e9900 */
[----:B------:R-:W-:Y:S01]  /*0100*/  BSSY.RECONVERGENT B0, `(.L_x_66) ;  /* 0x0000012000007945 */ /* 0x000fe20003800200 */
[----:B------:R-:W1:Y:S02]  /*0110*/  S2R R2, SR_TID.X ;  /* 0x0000000000027919 */ /* 0x000e640000002100 */
[----:B-1----:R-:W-:-:S13]  /*0120*/  ISETP.GE.U32.AND P0, PT, R2, R5, PT ;  /* 0x000000050200720c */ /* 0x002fda0003f06070 */
[----:B0-----:R-:W-:Y:S05]  /*0130*/  @P0 BRA `(.L_x_67) ;  /* 0x0000000000380947 */ /* 0x001fea0003800000 */
[----:B------:R-:W0:Y:S01]  /*0140*/  S2R R12, SR_CgaCtaId ;  /* 0x00000000000c7919 */ /* 0x000e220000008800 */
[----:B------:R-:W1:Y:S01]  /*0150*/  LDC R14, c[0x0][0x360] ;  /* 0x0000d800ff0e7b82 */ /* 0x000e620000000800 */
[----:B------:R-:W-:-:S07]  /*0160*/  MOV R3, 0x400 ;  /* 0x0000040000037802 */ /* 0x000fce0000000f00 */
[----:B------:R-:W2:Y:S01]  /*0170*/  LDC.64 R6, c[0x0][0x388] ;  /* 0x0000e200ff067b82 */ /* 0x000ea20000000a00 */
[----:B0-----:R-:W-:Y:S01]  /*0180*/  LEA R12, R12, R3, 0x18 ;  /* 0x000000030c0c7211 */ /* 0x001fe200078ec0ff */
[----:B------:R-:W-:-:S07]  /*0190*/  IMAD.MOV.U32 R3, RZ, RZ, R2 ;  /* 0x000000ffff037224 */ /* 0x000fce00078e0002 */
.L_x_68:
[----:B------:R-:W-:-:S04]  /*01a0*/  IMAD R11, R0, R8, R3 ;  /* 0x00000008000b7224 */ /* 0x000fc800078e0203 */
[----:B0-2---:R-:W-:-:S06]  /*01b0*/  IMAD.WIDE R10, R11, 0x4, R6 ;  /* 0x000000040b0a7825 */ /* 0x005fcc00078e0206 */
[----:B------:R-:W2:Y:S01]  /*01c0*/  LDG.E.CONSTANT R10, desc[UR6][R10.64] ;  /* 0x000000060a0a7981 */ /* 0x000ea2000c1e9900 */
[----:B------:R-:W-:Y:S01]  /*01d0*/  IMAD R9, R3, 0x4, R12 ;  /* 0x0000000403097824 */ /* 0x000fe200078e020c */
[----:B-1----:R-:W-:-:S04]  /*01e0*/  IADD3 R3, PT, PT, R14, R3, RZ ;  /* 0x000000030e037210 */ /* 0x002fc80007ffe0ff */
[----:B------:R-:W-:Y:S01]  /*01f0*/  ISETP.GE.AND P0, PT, R3, R5, PT ;  /* 0x000000050300720c */ /* 0x000fe20003f06270 */
[----:B--2---:R0:W-:-:S12]  /*0200*/  STS [R9], R10 ;  /* 0x0000000a09007388 */ /* 0x0041d80000000800 */
[----:B------:R-:W-:Y:S05]  /*0210*/  @!P0 BRA `(.L_x_68) ;  /* 0xfffffffc00e08947 */ /* 0x000fea000383ffff */
.L_x_67:
[----:B------:R-:W-:Y:S05]  /*0220*/  BSYNC.RECONVERGENT B0 ;  /* 0x0000000000007941 */ /* 0x000fea0003800200 */
.L_x_66:
[----:B------:R-:W1:Y:S01]  /*0230*/  S2UR UR4, SR_CTAID.X ;  /* 0x00000000000479c3 */ /* 0x000e620000002500 */
[----:B------:R-:W2:Y:S07]  /*0240*/  LDCU UR5, c[0x0][0x3a0] ;  /* 0x00007400ff0577ac */ /* 0x000eae0008000800 */
[----:B------:R-:W1:Y:S01]  /*0250*/  LDC R17, c[0x0][0x360] ;  /* 0x0000d800ff117b82 */ /* 0x000e620000000800 */
[----:B--2---:R-:W-:Y:S02]  /*0260*/  IMAD.U32 R3, RZ, RZ, UR5 ;  /* 0x00000005ff037e24 */ /* 0x004fe4000f8e00ff */
[----:B-1----:R-:W-:-:S05]  /*0270*/  IMAD R12, R17, UR4, RZ ;  /* 0x00000004110c7c24 */ /* 0x002fca000f8e02ff */
[----:B------:R-:W-:Y:S01]  /*0280*/  VIADDMNMX.U32 R6, R12, R17, R3, PT ;  /* 0x000000110c067246 */ /* 0x000fe20003800003 */
[----:B------:R-:W-:Y:S03]  /*0290*/  BAR.SYNC.DEFER_BLOCKING 0x0 ;  /* 0x0000000000007b1d */ /* 0x000fe60000010000 */
[----:B-----5:R-:W-:-:S13]  /*02a0*/  ISETP.GT.AND P0, PT, R6, R4, PT ;  /* 0x000000040600720c */ /* 0x020fda0003f04270 */
[----:B------:R-:W-:Y:S05]  /*02b0*/  @P0 BRA `(.L_x_69) ;  /* 0x0000000000240947 */ /* 0x000fea0003800000 */
[----:B------:R-:W-:-:S05]  /*02c0*/  IMAD.IADD R7, R12, 0x1, R2 ;  /* 0x000000010c077824 */ /* 0x000fca00078e0202 */
[----:B------:R-:W-:-:S13]  /*02d0*/  ISETP.GE.AND P0, PT, R7, R6, PT ;  /* 0x000000060700720c */ /* 0x000fda0003f06270 */
[----:B------:R-:W-:Y:S05]  /*02e0*/  @P0 EXIT ;  /* 0x000000000000094d */ /* 0x000fea0003800000 */
[----:B------:R-:W1:Y:S01]  /*02f0*/  LDC.64 R4, c[0x0][0x3b0] ;  /* 0x0000ec00ff047b82 */ /* 0x000e620000000a00 */
[----:B------:R-:W-:Y:S01]  /*0300*/  IMAD R3, R0, R3, R7 ;  /* 0x0000000300037224 */ /* 0x000fe200078e0207 */
[----:B------:R-:W-:-:S03]  /*0310*/  MOV R7, 0x7fffffff ;  /* 0x7fffffff00077802 */ /* 0x000fc60000000f00 */
[----:B-1----:R-:W-:-:S05]  /*0320*/  IMAD.WIDE R2, R3, 0x4, R4 ;  /* 0x0000000403027825 */ /* 0x002fca00078e0204 */
[----:B------:R-:W-:Y:S01]  /*0330*/  STG.E desc[UR6][R2.64], R7 ;  /* 0x0000000702007986 */ /* 0x000fe2000c101906 */
[----:B------:R-:W-:Y:S05]  /*0340*/  EXIT ;  /* 0x000000000000794d */ /* 0x000fea0003800000 */
.L_x_69:
[----:B------:R-:W-:Y:S01]  /*0350*/  LOP3.LUT R7, RZ, R12, RZ, 0x33, !PT ;  /* 0x0000000cff077212 */ /* 0x000fe200078e33ff */
[----:B------:R-:W-:Y:S03]  /*0360*/  BSSY.RECONVERGENT B0, `(.L_x_70) ;  /* 0x0000019000007945 */ /* 0x000fe60003800200 */
[----:B------:R-:W-:-:S04]  /*0370*/  IADD3 R11, PT, PT, R5, R6, R7 ;  /* 0x00000006050b7210 */ /* 0x000fc80007ffe007 */
[----:B------:R-:W-:-:S13]  /*0380*/  ISETP.GE.AND P0, PT, R2, R11, PT ;  /* 0x0000000b0200720c */ /* 0x000fda0003f06270 */
[----:B------:R-:W-:Y:S05]  /*0390*/  @P0 BRA `(.L_x_71) ;  /* 0x0000000000540947 */ /* 0x000fea0003800000 */
[----:B------:R-:W1:Y:S01]  /*03a0*/  S2UR UR5, SR_CgaCtaId ;  /* 0x00000000000579c3 */ /* 0x000e620000008800 */
[----:B------:R-:W-:Y:S01]  /*03b0*/  UMOV UR4, 0x400 ;  /* 0x0000040000047882 */ /* 0x000fe20000000000 */
[----:B0-----:R-:W-:Y:S01]  /*03c0*/  IADD3 R10, PT, PT, R12, 0x1, -R5 ;  /* 0x000000010c0a7810 */ /* 0x001fe20007ffe805 */
[----:B------:R-:W-:-:S05]  /*03d0*/  IMAD.MOV.U32 R14, RZ, RZ, R2 ;  /* 0x000000ffff0e7224 */ /* 0x000fca00078e0002 */
[----:B------:R-:W0:Y:S08]  /*03e0*/  LDC R3, c[0x0][0x3a0] ;  /* 0x0000e800ff037b82 */ /* 0x000e300000000800 */
[----:B------:R-:W2:Y:S01]  /*03f0*/  LDC.64 R6, c[0x0][0x380] ;  /* 0x0000e000ff067b82 */ /* 0x000ea20000000a00 */
[----:B-1----:R-:W-:-:S06]  /*0400*/  ULEA UR4, UR5, UR4, 0x18 ;  /* 0x0000000405047291 */ /* 0x002fcc000f8ec0ff */
[----:B------:R-:W-:-:S07]  /*0410*/  LEA R13, R8, UR4, 0x2 ;  /* 0x00000004080d7c11 */ /* 0x000fce000f8e10ff */
.L_x_74:
[----:B0-----:R-:W-:Y:S01]  /*0420*/  IMAD.IADD R9, R10, 0x1, R14 ;  /* 0x000000010a097824 */ /* 0x001fe200078e020e */
[----:B------:R-:W-:Y:S01]  /*0430*/  BSSY.RECONVERGENT B1, `(.L_x_72) ;  /* 0x0000007000017945 */ /* 0x000fe20003800200 */
[----:B------:R-:W-:Y:S01]  /*0440*/  LEA R15, R14, R13, 0x2 ;  /* 0x0000000d0e0f7211 */ /* 0x000fe200078e10ff */
[----:B------:R-:W-:Y:S02]  /*0450*/  IMAD.MOV.U32 R8, RZ, RZ, RZ ;  /* 0x000000ffff087224 */ /* 0x000fe400078e00ff */
[----:B0-----:R-:W-:-:S13]  /*0460*/  ISETP.GE.U32.AND P0, PT, R9, R3, PT ;  /* 0x000000030900720c */ /* 0x001fda0003f06070 */
[----:B------:R-:W-:Y:S05]  /*0470*/  @P0 BRA `(.L_x_73) ;  /* 0x0000000000080947 */ /* 0x000fea0003800000 */
[----:B--2---:R-:W-:-:S06]  /*0480*/  IMAD.WIDE R8, R9, 0x4, R6 ;  /* 0x0000000409087825 */ /* 0x004fcc00078e0206 */
[----:B------:R0:W5:Y:S02]  /*0490*/  LDG.E.CONSTANT R8, desc[UR6][R8.64] ;  /* 0x0000000608087981 */ /* 0x000164000c1e9900 */
.L_x_73:
[----:B------:R-:W-:Y:S05]  /*04a0*/  BSYNC.RECONVERGENT B1 ;  /* 0x0000000000017941 */ /* 0x000fea0003800200 */
.L_x_72:
[----:B-----5:R1:W-:Y:S01]  /*04b0*/  STS [R15], R8 ;  /* 0x000000080f007388 */ /* 0x0203e20000000800 */
[----:B------:R-:W-:-:S05]  /*04c0*/  IMAD.IADD R14, R17, 0x1, R14 ;  /* 0x00000001110e7824 */ /* 0x000fca00078e020e */
[----:B------:R-:W-:-:S13]  /*04d0*/  ISETP.GE.AND P0, PT, R14, R11, PT ;  /* 0x0000000b0e00720c */ /* 0x000fda0003f06270 */
[----:B-1----:R-:W-:Y:S05]  /*04e0*/  @!P0 BRA `(.L_x_74) ;  /* 0xfffffffc00cc8947 */ /* 0x002fea000383ffff */
.L_x_71:
[----:B------:R-:W-:Y:S05]  /*04f0*/  BSYNC.RECONVERGENT B0 ;  /* 0x0000000000007941 */ /* 0x000fea0003800200 */
.L_x_70:
[----:B------:R-:W-:Y:S01]  /*0500*/  BAR.SYNC.DEFER_BLOCKING 0x0 ;  /* 0x0000000000007b1d */ /* 0x000fe20000010000 */
[----:B------:R-:W-:-:S04]  /*0510*/  IADD3 R12, PT, PT, R12, R2, RZ ;  /* 0x000000020c0c7210 */ /* 0x000fc80007ffe0ff */
[----:B------:R-:W-:-:S13]  /*0520*/  ISETP.GE.AND P0, PT, R12, R3, PT ;  /* 0x000000030c00720c */ /* 0x000fda0003f06270 */
[----:B------:R-:W-:Y:S05]  /*0530*/  @P0 EXIT ;  /* 0x000000000000094d */ /* 0x000fea0003800000 */
[----:B------:R-:W-:-:S13]  /*0540*/  ISETP.GE.AND P0, PT, R12, R4, PT ;  /* 0x000000040c00720c */ /* 0x000fda0003f06270 */
[----:B------:R-:W-:Y:S05]  /*0550*/  @!P0 BRA `(.L_x_75) ;  /* 0x0000000000fc8947 */ /* 0x000fea0003800000 */
[----:B------:R-:W-:Y:S01]  /*0560*/  ISETP.GE.AND P0, PT, R5, 0x1, PT ;  /* 0x000000010500780c */ /* 0x000fe20003f06270 */
[----:B------:R-:W-:-:S12]  /*0570*/  IMAD.MOV.U32 R13, RZ, RZ, RZ ;  /* 0x000000ffff0d7224 */ /* 0x000fd800078e00ff */
[----:B------:R-:W-:Y:S05]  /*0580*/  @!P0 BRA `(.L_x_76) ;  /* 0x0000000000dc8947 */ /* 0x000fea0003800000 */
[C---:B------:R-:W-:Y:S01]  /*0590*/  ISETP.GE.U32.AND P1, PT, R5.reuse, 0x8, PT ;  /* 0x000000080500780c */ /* 0x040fe20003f26070 */
[----:B------:R-:W-:Y:S01]  /*05a0*/  HFMA2 R15, -RZ, RZ, 0, 0 ;  /* 0x00000000ff0f7431 */ /* 0x000fe200000001ff */
[----:B------:R-:W-:Y:S01]  /*05b0*/  LOP3.LUT R14, R5, 0x7, RZ, 0xc0, !PT ;  /* 0x00000007050e7812 */ /* 0x000fe200078ec0ff */
[----:B------:R-:W-:-:S03]  /*05c0*/  IMAD.MOV.U32 R13, RZ, RZ, RZ ;  /* 0x000000ffff0d7224 */ /* 0x000fc600078e00ff */
[----:B------:R-:W-:-:S07]  /*05d0*/  ISETP.NE.AND P0, PT, R14, RZ, PT ;  /* 0x000000ff0e00720c */ /* 0x000fce0003f05270 */
[----:B------:R-:W-:Y:S06]  /*05e0*/  @!P1 BRA `(.L_x_77) ;  /* 0x0000000000809947 */ /* 0x000fec0003800000 */
[----:B------:R-:W1:Y:S01]  /*05f0*/  S2UR UR5, SR_CgaCtaId ;  /* 0x00000000000579c3 */ /* 0x000e620000008800 */
[----:B------:R-:W3:Y:S01]  /*0600*/  LDCU UR8, c[0x0][0x3a8] ;  /* 0x00007500ff0877ac */ /* 0x000ee20008000800 */
[----:B------:R-:W-:Y:S01]  /*0610*/  LOP3.LUT R15, R5, 0x7ffffff8, RZ, 0xc0, !PT ;  /* 0x7ffffff8050f7812 */ /* 0x000fe200078ec0ff */
[----:B------:R-:W-:Y:S01]  /*0620*/  IMAD.MOV.U32 R13, RZ, RZ, RZ ;  /* 0x000000ffff0d7224 */ /* 0x000fe200078e00ff */
[----:B------:R-:W-:Y:S02]  /*0630*/  UMOV UR4, 0x400 ;  /* 0x0000040000047882 */ /* 0x000fe40000000000 */
[----:B------:R-:W-:Y:S01]  /*0640*/  IADD3 R16, PT, PT, -R15, RZ, RZ ;  /* 0x000000ff0f107210 */ /* 0x000fe20007ffe1ff */
[----:B---3--:R-:W-:Y:S01]  /*0650*/  VIADD R26, R2, UR8 ;  /* 0x00000008021a7c36 */ /* 0x008fe20008000000 */
[----:B-1----:R-:W-:-:S04]  /*0660*/  ULEA UR4, UR5, UR4, 0x18 ;  /* 0x0000000405047291 */ /* 0x002fc8000f8ec0ff */
[----:B------:R-:W-:-:S12]  /*0670*/  UIADD3 UR4, UPT, UPT, UR4, 0x10, URZ ;  /* 0x0000001004047890 */ /* 0x000fd8000fffe0ff */
.L_x_78:
[----:B------:R-:W-:Y:S01]  /*0680*/  LEA R21, R26, UR4, 0x2 ;  /* 0x000000041a157c11 */ /* 0x000fe2000f8e10ff */
[----:B--2---:R-:W-:Y:S01]  /*0690*/  LDS.128 R4, [UR4+-0x10] ;  /* 0xfffff004ff047984 */ /* 0x004fe20008000c00 */
[----:B------:R-:W-:-:S03]  /*06a0*/  VIADD R16, R16, 0x8 ;  /* 0x0000000810107836 */ /* 0x000fc60000000000 */
[----:B------:R-:W1:Y:S02]  /*06b0*/  LDS R22, [R21+-0x10] ;  /* 0xfffff00015167984 */ /* 0x000e640000000800 */
[----:B------:R-:W-:Y:S02]  /*06c0*/  ISETP.NE.AND P1, PT, R16, RZ, PT ;  /* 0x000000ff1000720c */ /* 0x000fe40003f25270 */
[----:B------:R-:W2:Y:S04]  /*06d0*/  LDS R23, [R21+-0xc] ;  /* 0xfffff40015177984 */ /* 0x000ea80000000800 */
[----:B------:R-:W3:Y:S04]  /*06e0*/  LDS R24, [R21+-0x8] ;  /* 0xfffff80015187984 */ /* 0x000ee80000000800 */
[----:B------:R-:W4:Y:S04]  /*06f0*/  LDS R25, [R21+-0x4] ;  /* 0xfffffc0015197984 */ /* 0x000f280000000800 */
[----:B0-----:R-:W-:Y:S01]  /*0700*/  LDS.128 R8, [UR4] ;  /* 0x00000004ff087984 */ /* 0x001fe20008000c00 */
[----:B------:R-:W-:-:S03]  /*0710*/  UIADD3 UR4, UPT, UPT, UR4, 0x20, URZ ;  /* 0x0000002004047890 */ /* 0x000fc6000fffe0ff */
[----:B------:R-:W0:Y:S04]  /*0720*/  LDS R19, [R21] ;  /* 0x0000000015137984 */ /* 0x000e280000000800 */
[----:B------:R-:W5:Y:S04]  /*0730*/  LDS R18, [R21+0x4] ;  /* 0x0000040015127984 */ /* 0x000f680000000800 */
[----:B------:R-:W5:Y:S04]  /*0740*/  LDS R17, [R21+0x8] ;  /* 0x0000080015117984 */ /* 0x000f680000000800 */
[----:B------:R-:W5:Y:S01]  /*0750*/  LDS R20, [R21+0xc] ;  /* 0x00000c0015147984 */ /* 0x000f620000000800 */
[----:B-1----:R-:W-:-:S04]  /*0760*/  FFMA R4, R22, R4, R13 ;  /* 0x0000000416047223 */ /* 0x002fc8000000000d */
[----:B--2---:R-:W-:-:S04]  /*0770*/  FFMA R5, R5, R23, R4 ;  /* 0x0000001705057223 */ /* 0x004fc80000000004 */
[----:B---3--:R-:W-:-:S04]  /*0780*/  FFMA R6, R6, R24, R5 ;  /* 0x0000001806067223 */ /* 0x008fc80000000005 */
[----:B----4-:R-:W-:-:S04]  /*0790*/  FFMA R6, R7, R25, R6 ;  /* 0x0000001907067223 */ /* 0x010fc80000000006 */
[----:B0-----:R-:W-:-:S04]  /*07a0*/  FFMA R6, R19, R8, R6 ;  /* 0x0000000813067223 */ /* 0x001fc80000000006 */
[----:B-----5:R-:W-:-:S04]  /*07b0*/  FFMA R9, R9, R18, R6 ;  /* 0x0000001209097223 */ /* 0x020fc80000000006 */
[----:B------:R-:W-:-:S04]  /*07c0*/  FFMA R10, R10, R17, R9 ;  /* 0x000000110a0a7223 */ /* 0x000fc80000000009 */
[----:B------:R-:W-:Y:S01]  /*07d0*/  FFMA R13, R11, R20, R10 ;  /* 0x000000140b0d7223 */ /* 0x000fe2000000000a */
[----:B------:R-:W-:Y:S06]  /*07e0*/  @P1 BRA `(.L_x_78) ;  /* 0xfffffffc00a41947 */ /* 0x000fec000383ffff */
.L_x_77:
[----:B------:R-:W-:Y:S05]  /*07f0*/  @!P0 BRA `(.L_x_76) ;  /* 0x0000000000408947 */ /* 0x000fea0003800000 */
[----:B------:R-:W1:Y:S01]  /*0800*/  S2R R5, SR_CgaCtaId ;  /* 0x0000000000057919 */ /* 0x000e620000008800 */
[----:B------:R-:W3:Y:S01]  /*0810*/  LDCU UR4, c[0x0][0x3a8] ;  /* 0x00007500ff0477ac */ /* 0x000ee20008000800 */
[----:B------:R-:W-:Y:S02]  /*0820*/  MOV R4, 0x400 ;  /* 0x0000040000047802 */ /* 0x000fe40000000f00 */
[----:B------:R-:W-:Y:S02]  /*0830*/  IADD3 R14, PT, PT, -R14, RZ, RZ ;  /* 0x000000ff0e0e7210 */ /* 0x000fe40007ffe1ff */
[----:B---3--:R-:W-:Y:S02]  /*0840*/  IADD3 R2, PT, PT, R2, UR4, R15 ;  /* 0x0000000402027c10 */ /* 0x008fe4000fffe00f */
[----:B-1----:R-:W-:-:S04]  /*0850*/  LEA R4, R5, R4, 0x18 ;  /* 0x0000000405047211 */ /* 0x002fc800078ec0ff */
[----:B------:R-:W-:Y:S01]  /*0860*/  LEA R2, R2, R4, 0x2 ;  /* 0x0000000402027211 */ /* 0x000fe200078e10ff */
[----:B------:R-:W-:-:S07]  /*0870*/  IMAD R15, R15, 0x4, R4 ;  /* 0x000000040f0f7824 */ /* 0x000fce00078e0204 */
.L_x_79:
[----:B------:R1:W-:Y:S01]  /*0880*/  LDS R4, [R2] ;  /* 0x0000000002047984 */ /* 0x0003e20000000800 */
[----:B------:R-:W-:-:S03]  /*0890*/  VIADD R14, R14, 0x1 ;  /* 0x000000010e0e7836 */ /* 0x000fc60000000000 */
[----:B------:R3:W4:Y:S02]  /*08a0*/  LDS R5, [R15] ;  /* 0x000000000f057984 */ /* 0x0007240000000800 */
[----:B------:R-:W-:Y:S02]  /*08b0*/  ISETP.NE.AND P0, PT, R14, RZ, PT ;  /* 0x000000ff0e00720c */ /* 0x000fe40003f05270 */
[----:B-1----:R-:W-:Y:S01]  /*08c0*/  IADD3 R2, PT, PT, R2, 0x4, RZ ;  /* 0x0000000402027810 */ /* 0x002fe20007ffe0ff */
[----:B---3--:R-:W-:Y:S02]  /*08d0*/  VIADD R15, R15, 0x4 ;  /* 0x000000040f0f7836 */ /* 0x008fe40000000000 */
[----:B----4-:R-:W-:-:S08]  /*08e0*/  FFMA R13, R4, R5, R13 ;  /* 0x00000005040d7223 */ /* 0x010fd0000000000d */
[----:B------:R-:W-:Y:S05]  /*08f0*/  @P0 BRA `(.L_x_79) ;  /* 0xfffffffc00e00947 */ /* 0x000fea000383ffff */
.L_x_76:
[----:B------:R-:W1:Y:S01]  /*0900*/  LDC.64 R4, c[0x0][0x3b0] ;  /* 0x0000ec00ff047b82 */ /* 0x000e620000000a00 */
[----:B------:R-:W-:-:S04]  /*0910*/  IMAD R3, R0, R3, R12 ;  /* 0x0000000300037224 */ /* 0x000fc800078e020c */
[----:B-1----:R-:W-:-:S05]  /*0920*/  IMAD.WIDE R4, R3, 0x4, R4 ;  /* 0x0000000403047825 */ /* 0x002fca00078e0204 */
[----:B------:R-:W-:Y:S01]  /*0930*/  STG.E desc[UR6][R4.64], R13 ;  /* 0x0000000d04007986 */ /* 0x000fe2000c101906 */
[----:B------:R-:W-:Y:S05]  /*0940*/  EXIT ;  /* 0x000000000000794d */ /* 0x000fea0003800000 */
.L_x_75:
[----:B------:R-:W1:Y:S01]  /*0950*/  LDC.64 R4, c[0x0][0x3b0] ;  /* 0x0000ec00ff047b82 */ /* 0x000e620000000a00 */
[----:B------:R-:W-:Y:S01]  /*0960*/  IMAD R3, R0, R3, R12 ;  /* 0x0000000300037224 */ /* 0x000fe200078e020c */
[----:B--2---:R-:W-:-:S03]  /*0970*/  MOV R7, 0x7fffffff ;  /* 0x7fffffff00077802 */ /* 0x004fc60000000f00 */
[----:B-1----:R-:W-:-:S05]  /*0980*/  IMAD.WIDE R4, R3, 0x4, R4 ;  /* 0x0000000403047825 */ /* 0x002fca00078e0204 */
[----:B------:R-:W-:Y:S01]  /*0990*/  STG.E desc[UR6][R4.64], R7 ;  /* 0x0000000704007986 */ /* 0x000fe2000c101906 */
[----:B------:R-:W-:Y:S05]  /*09a0*/  EXIT ;  /* 0x000000000000794d */ /* 0x000fea0003800000 */
.L_x_80:
        /* <DEDUP_REMOVED lines=13> */
.L_x_83:


//--------------------- .nv.shared.fwma_many_series_one_param_f32 --------------------------
	.section	.nv.shared.fwma_many_series_one_param_f32,"aw",@nobits
	.sectionflags	@""
	.align	16
	.zero		1024


//--------------------- .nv.shared.reserved.0     --------------------------
	.section	.nv.shared.reserved.0,"aw",@nobits
	.weak		__nv_reservedSMEM_offset_0_alias
	.size		__nv_reservedSMEM_offset_0_alias, 0, 64
	.other		__nv_reservedSMEM_offset_0_alias,@"STO_CUDA_RESERVED_SHARED STV_DEFAULT"
__nv_reservedSMEM_offset_0_alias:
	.zero		0
	.zero		64


//--------------------- .nv.shared.fwma_multi_series_one_param_f32 --------------------------
	.section	.nv.shared.fwma_multi_series_one_param_f32,"aw",@nobits
	.sectionflags	@""
	.align	16
	.zero		1024


//--------------------- .nv.shared.fwma_batch_f32 --------------------------
	.section	.nv.shared.fwma_batch_f32,"aw",@nobits
	.sectionflags	@""
	.align	16
	.zero		1024


//--------------------- .nv.constant0.fwma_many_series_one_param_f32 --------------------------
	.section	.nv.constant0.fwma_many_series_one_param_f32,"a",@progbits
	.sectionflags	@""
	.align	4
.nv.constant0.fwma_many_series_one_param_f32:
	.zero		944


//--------------------- .nv.constant0.fwma_multi_series_one_param_f32 --------------------------
	.section	.nv.constant0.fwma_multi_series_one_param_f32,"a",@progbits
	.sectionflags	@""
	.align	4
.nv.constant0.fwma_multi_series_one_param_f32:
	.zero		944


//--------------------- .nv.constant0.fwma_batch_f32 --------------------------
	.section	.nv.constant0.fwma_batch_f32,"a",@progbits
	.sectionflags	@""
	.align	4
.nv.constant0.fwma_batch_f32:
	.zero		952


//--------------------- SYMBOLS --------------------------

	.type		.nv.reservedSmem.offset0,@object
	.size		.nv.reservedSmem.offset0,0x4
	.type		.nv.reservedSmem.cap,@object
	.size		.nv.reservedSmem.cap,0x4
